	.target	sm_100a

	.elftype	@"ET_EXEC"


//--------------------- .note.nv.tkinfo           --------------------------
	.section	.note.nv.tkinfo,"",@"SHT_NOTE"
	.sectionflags	@"SHF_NOTE_NV_TKINFO"
	.tkinfo
        /*0018*/ 	.word	0x00000002
        /*0030*/ 	.string	""
        /*0030*/ 	.string	"ptxas"
        /*0030*/ 	.string	"Cuda compilation tools, release 13.0, V13.0.88"
        /*0030*/ 	.string	"Build cuda_13.0.r13.0/compiler.36424714_0"
        /*0030*/ 	.string	"-arch sm_100a -m 64 "



//--------------------- .note.nv.cuinfo           --------------------------
	.section	.note.nv.cuinfo,"",@"SHT_NOTE"
	.sectionflags	@"SHF_NOTE_NV_CUINFO"
        /*0018*/ 	.short	0x0002
        /*001a*/ 	.short	0x0064
        /*001c*/ 	.short	0x0082
	.zero		2


//--------------------- .nv.info                  --------------------------
	.section	.nv.info,"",@"SHT_CUDA_INFO"
	.align	4


	//----- nvinfo : EIATTR_REGCOUNT
	.align		4
        /*0000*/ 	.byte	0x04, 0x2f
        /*0002*/ 	.short	(.L_19 - .L_18)
	.align		4
.L_18:
        /*0004*/ 	.word	index@(_ZN7cutlass13device_kernelINS_4gemm6kernel13GemmUniversalIN4cute5tupleIJiiiiEEENS1_10collective13CollectiveMmaINS1_35MainloopSm100TmaUmmaWarpSpecializedILi13ELi2ELi4ENS5_IJNS4_1CILi1EEESB_SB_EEEEENS5_IJNSA_ILi64EEESE_NSA_ILi128EEEEEENS_12float_e4m3_tENS5_IJlSB_lEEENS_12float_e5m2_tESI_NS4_8TiledMMAINS4_8MMA_AtomIJNS4_10MMA_TraitsINS4_19SM100_MMA_F8F6F4_SSEJSH_SJ_fSE_SE_NS4_17integral_constantINS4_4UMMA5MajorELSQ_0EEESR_NSO_INSP_7ScaleInELSS_0EEEST_EEEEEENS4_6LayoutISC_NS5_IJNSA_ILi0EEESX_SX_EEEEENS5_IJNS4_10UnderscoreES10_S10_EEEEENS4_13SM90_TMA_LOADENS4_14ComposedLayoutINS4_7SwizzleILi3ELi4ELi3EEENS4_18smem_ptr_flag_bitsILi8EEENSW_INS5_IJNSA_ILi8EEESF_EEENS5_IJSF_SB_EEEEEEEvNS4_8identityES13_S1D_vS1E_EENS_8epilogue10collective18CollectiveEpilogueINS1G_23Sm100TmaWarpSpecializedILi1ELi1ELi32ELb0ELb0EEEJSG_NS5_IJNSW_ISE_SB_EES1L_EEESH_SI_SH_SI_NS1G_6fusion15FusionCallbacksIS1K_NS1N_17LinearCombinationISH_fSH_fLNS_15FloatRoundStyleE2EEESG_S1M_JEEENS4_5SM1004TMEM4LOAD26SM100_TMEM_LOAD_16dp32b32xES13_NS14_INS15_ILi2ELi4ELi3EEES18_NSW_INS5_IJS19_SE_EEENS5_IJSE_SB_EEEEEEENS4_39AutoVectorizingCopyWithAssumedAlignmentILi128EEENS4_14SM90_TMA_STOREES21_S23_S23_EEEvvEEEEvNT_6ParamsE)
        /*0008*/ 	.word	0x00000078


	//----- nvinfo : EIATTR_FRAME_SIZE
	.align		4
.L_19:
        /*000c*/ 	.byte	0x04, 0x11
        /*000e*/ 	.short	(.L_21 - .L_20)
	.align		4
.L_20:
        /*0010*/ 	.word	index@($__internal_2_$__cuda_sm10x_tcgen05_guardrail_trap_unallocated_columns_being_dealloced)
        /*0014*/ 	.word	0x00000000


	//----- nvinfo : EIATTR_FRAME_SIZE
	.align		4
.L_21:
        /*0018*/ 	.byte	0x04, 0x11
        /*001a*/ 	.short	(.L_23 - .L_22)
	.align		4
.L_22:
        /*001c*/ 	.word	index@($__internal_1_$__cuda_sm10x_tcgen05_guardrail_trap_phase_invalid_during_alloc)
        /*0020*/ 	.word	0x00000000


	//----- nvinfo : EIATTR_FRAME_SIZE
	.align		4
.L_23:
        /*0024*/ 	.byte	0x04, 0x11
        /*0026*/ 	.short	(.L_25 - .L_24)
	.align		4
.L_24:
        /*0028*/ 	.word	index@($__internal_0_$__cuda_sm10x_tcgen05_guardrail_trap_col_being_dealloced_not_returned_by_alloc)
        /*002c*/ 	.word	0x00000000


	//----- nvinfo : EIATTR_FRAME_SIZE
	.align		4
.L_25:
        /*0030*/ 	.byte	0x04, 0x11
        /*0032*/ 	.short	(.L_27 - .L_26)
	.align		4
.L_26:
        /*0034*/ 	.word	index@(_ZN7cutlass13device_kernelINS_4gemm6kernel13GemmUniversalIN4cute5tupleIJiiiiEEENS1_10collective13CollectiveMmaINS1_35MainloopSm100TmaUmmaWarpSpecializedILi13ELi2ELi4ENS5_IJNS4_1CILi1EEESB_SB_EEEEENS5_IJNSA_ILi64EEESE_NSA_ILi128EEEEEENS_12float_e4m3_tENS5_IJlSB_lEEENS_12float_e5m2_tESI_NS4_8TiledMMAINS4_8MMA_AtomIJNS4_10MMA_TraitsINS4_19SM100_MMA_F8F6F4_SSEJSH_SJ_fSE_SE_NS4_17integral_constantINS4_4UMMA5MajorELSQ_0EEESR_NSO_INSP_7ScaleInELSS_0EEEST_EEEEEENS4_6LayoutISC_NS5_IJNSA_ILi0EEESX_SX_EEEEENS5_IJNS4_10UnderscoreES10_S10_EEEEENS4_13SM90_TMA_LOADENS4_14ComposedLayoutINS4_7SwizzleILi3ELi4ELi3EEENS4_18smem_ptr_flag_bitsILi8EEENSW_INS5_IJNSA_ILi8EEESF_EEENS5_IJSF_SB_EEEEEEEvNS4_8identityES13_S1D_vS1E_EENS_8epilogue10collective18CollectiveEpilogueINS1G_23Sm100TmaWarpSpecializedILi1ELi1ELi32ELb0ELb0EEEJSG_NS5_IJNSW_ISE_SB_EES1L_EEESH_SI_SH_SI_NS1G_6fusion15FusionCallbacksIS1K_NS1N_17LinearCombinationISH_fSH_fLNS_15FloatRoundStyleE2EEESG_S1M_JEEENS4_5SM1004TMEM4LOAD26SM100_TMEM_LOAD_16dp32b32xES13_NS14_INS15_ILi2ELi4ELi3EEES18_NSW_INS5_IJS19_SE_EEENS5_IJSE_SB_EEEEEEENS4_39AutoVectorizingCopyWithAssumedAlignmentILi128EEENS4_14SM90_TMA_STOREES21_S23_S23_EEEvvEEEEvNT_6ParamsE)
        /*0038*/ 	.word	0x00000000


	//----- nvinfo : EIATTR_MIN_STACK_SIZE
	.align		4
.L_27:
        /*003c*/ 	.byte	0x04, 0x12
        /*003e*/ 	.short	(.L_29 - .L_28)
	.align		4
.L_28:
        /*0040*/ 	.word	index@(_ZN7cutlass13device_kernelINS_4gemm6kernel13GemmUniversalIN4cute5tupleIJiiiiEEENS1_10collective13CollectiveMmaINS1_35MainloopSm100TmaUmmaWarpSpecializedILi13ELi2ELi4ENS5_IJNS4_1CILi1EEESB_SB_EEEEENS5_IJNSA_ILi64EEESE_NSA_ILi128EEEEEENS_12float_e4m3_tENS5_IJlSB_lEEENS_12float_e5m2_tESI_NS4_8TiledMMAINS4_8MMA_AtomIJNS4_10MMA_TraitsINS4_19SM100_MMA_F8F6F4_SSEJSH_SJ_fSE_SE_NS4_17integral_constantINS4_4UMMA5MajorELSQ_0EEESR_NSO_INSP_7ScaleInELSS_0EEEST_EEEEEENS4_6LayoutISC_NS5_IJNSA_ILi0EEESX_SX_EEEEENS5_IJNS4_10UnderscoreES10_S10_EEEEENS4_13SM90_TMA_LOADENS4_14ComposedLayoutINS4_7SwizzleILi3ELi4ELi3EEENS4_18smem_ptr_flag_bitsILi8EEENSW_INS5_IJNSA_ILi8EEESF_EEENS5_IJSF_SB_EEEEEEEvNS4_8identityES13_S1D_vS1E_EENS_8epilogue10collective18CollectiveEpilogueINS1G_23Sm100TmaWarpSpecializedILi1ELi1ELi32ELb0ELb0EEEJSG_NS5_IJNSW_ISE_SB_EES1L_EEESH_SI_SH_SI_NS1G_6fusion15FusionCallbacksIS1K_NS1N_17LinearCombinationISH_fSH_fLNS_15FloatRoundStyleE2EEESG_S1M_JEEENS4_5SM1004TMEM4LOAD26SM100_TMEM_LOAD_16dp32b32xES13_NS14_INS15_ILi2ELi4ELi3EEES18_NSW_INS5_IJS19_SE_EEENS5_IJSE_SB_EEEEEEENS4_39AutoVectorizingCopyWithAssumedAlignmentILi128EEENS4_14SM90_TMA_STOREES21_S23_S23_EEEvvEEEEvNT_6ParamsE)
        /*0044*/ 	.word	0x00000000
.L_29:


//--------------------- .nv.compat                --------------------------
	.section	.nv.compat,"",@"SHT_CUDA_COMPAT_INFO"
	.align	4
        /*0000*/ 	.byte	0x02, 0x09, 0x01, 0x00, 0x02, 0x02, 0x02, 0x00, 0x02, 0x05, 0x05, 0x00, 0x03, 0x07, 0x01, 0x01
        /*0010*/ 	.byte	0x02, 0x03, 0x01, 0x00, 0x02, 0x06, 0x01, 0x00, 0x04, 0x0b, 0x08, 0x00, 0x09, 0x00, 0x00, 0x00
        /*0020*/ 	.byte	0x00, 0x00, 0x00, 0x00


//--------------------- .nv.info._ZN7cutlass13device_kernelINS_4gemm6kernel13GemmUniversalIN4cute5tupleIJiiiiEEENS1_10collective13CollectiveMmaINS1_35MainloopSm100TmaUmmaWarpSpecializedILi13ELi2ELi4ENS5_IJNS4_1CILi1EEESB_SB_EEEEENS5_IJNSA_ILi64EEESE_NSA_ILi128EEEEEENS_12float_e4m3_tENS5_IJlSB_lEEENS_12float_e5m2_tESI_NS4_8TiledMMAINS4_8MMA_AtomIJNS4_10MMA_TraitsINS4_19SM100_MMA_F8F6F4_SSEJSH_SJ_fSE_SE_NS4_17integral_constantINS4_4UMMA5MajorELSQ_0EEESR_NSO_INSP_7ScaleInELSS_0EEEST_EEEEEENS4_6LayoutISC_NS5_IJNSA_ILi0EEESX_SX_EEEEENS5_IJNS4_10UnderscoreES10_S10_EEEEENS4_13SM90_TMA_LOADENS4_14ComposedLayoutINS4_7SwizzleILi3ELi4ELi3EEENS4_18smem_ptr_flag_bitsILi8EEENSW_INS5_IJNSA_ILi8EEESF_EEENS5_IJSF_SB_EEEEEEEvNS4_8identityES13_S1D_vS1E_EENS_8epilogue10collective18CollectiveEpilogueINS1G_23Sm100TmaWarpSpecializedILi1ELi1ELi32ELb0ELb0EEEJSG_NS5_IJNSW_ISE_SB_EES1L_EEESH_SI_SH_SI_NS1G_6fusion15FusionCallbacksIS1K_NS1N_17LinearCombinationISH_fSH_fLNS_15FloatRoundStyleE2EEESG_S1M_JEEENS4_5SM1004TMEM4LOAD26SM100_TMEM_LOAD_16dp32b32xES13_NS14_INS15_ILi2ELi4ELi3EEES18_NSW_INS5_IJS19_SE_EEENS5_IJSE_SB_EEEEEEENS4_39AutoVectorizingCopyWithAssumedAlignmentILi128EEENS4_14SM90_TMA_STOREES21_S23_S23_EEEvvEEEEvNT_6ParamsE --------------------------
	.section	.nv.info._ZN7cutlass13device_kernelINS_4gemm6kernel13GemmUniversalIN4cute5tupleIJiiiiEEENS1_10collective13CollectiveMmaINS1_35MainloopSm100TmaUmmaWarpSpecializedILi13ELi2ELi4ENS5_IJNS4_1CILi1EEESB_SB_EEEEENS5_IJNSA_ILi64EEESE_NSA_ILi128EEEEEENS_12float_e4m3_tENS5_IJlSB_lEEENS_12float_e5m2_tESI_NS4_8TiledMMAINS4_8MMA_AtomIJNS4_10MMA_TraitsINS4_19SM100_MMA_F8F6F4_SSEJSH_SJ_fSE_SE_NS4_17integral_constantINS4_4UMMA5MajorELSQ_0EEESR_NSO_INSP_7ScaleInELSS_0EEEST_EEEEEENS4_6LayoutISC_NS5_IJNSA_ILi0EEESX_SX_EEEEENS5_IJNS4_10UnderscoreES10_S10_EEEEENS4_13SM90_TMA_LOADENS4_14ComposedLayoutINS4_7SwizzleILi3ELi4ELi3EEENS4_18smem_ptr_flag_bitsILi8EEENSW_INS5_IJNSA_ILi8EEESF_EEENS5_IJSF_SB_EEEEEEEvNS4_8identityES13_S1D_vS1E_EENS_8epilogue10collective18CollectiveEpilogueINS1G_23Sm100TmaWarpSpecializedILi1ELi1ELi32ELb0ELb0EEEJSG_NS5_IJNSW_ISE_SB_EES1L_EEESH_SI_SH_SI_NS1G_6fusion15FusionCallbacksIS1K_NS1N_17LinearCombinationISH_fSH_fLNS_15FloatRoundStyleE2EEESG_S1M_JEEENS4_5SM1004TMEM4LOAD26SM100_TMEM_LOAD_16dp32b32xES13_NS14_INS15_ILi2ELi4ELi3EEES18_NSW_INS5_IJS19_SE_EEENS5_IJSE_SB_EEEEEEENS4_39AutoVectorizingCopyWithAssumedAlignmentILi128EEENS4_14SM90_TMA_STOREES21_S23_S23_EEEvvEEEEvNT_6ParamsE,"",@"SHT_CUDA_INFO"
	.sectionflags	@""
	.align	4


	//----- nvinfo : EIATTR_CUDA_API_VERSION
	.align		4
        /*0000*/ 	.byte	0x04, 0x37
        /*0002*/ 	.short	(.L_31 - .L_30)
.L_30:
        /*0004*/ 	.word	0x00000082


	//----- nvinfo : EIATTR_KPARAM_INFO
	.align		4
.L_31:
        /*0008*/ 	.byte	0x04, 0x17
        /*000a*/ 	.short	(.L_33 - .L_32)
.L_32:
        /*000c*/ 	.word	0x00000000
        /*0010*/ 	.short	0x0000
        /*0012*/ 	.short	0x0000
        /*0014*/ 	.byte	0x00, 0xf0, 0x01, 0x20


	//----- nvinfo : EIATTR_AT_ENTRY_FRAGMENTS
	.align		4
.L_33:
        /*0018*/ 	.byte	0x04, 0x4f
        /*001a*/ 	.short	(.L_35 - .L_34)


	//   ....[0]....
.L_34:
        /*001c*/ 	.word	0x00000006


	//----- nvinfo : EIATTR_RESERVED_SMEM_USED
	.align		4
.L_35:
        /*0020*/ 	.byte	0x01, 0x41
	.zero		2


	//----- nvinfo : EIATTR_SPARSE_MMA_MASK
	.align		4
        /*0024*/ 	.byte	0x03, 0x50
        /*0026*/ 	.short	0x0000


	//----- nvinfo : EIATTR_TCGEN05_1CTA_USED
	.align		4
        /*0028*/ 	.byte	0x01, 0x51
	.zero		2


	//----- nvinfo : EIATTR_MAXREG_COUNT
	.align		4
        /*002c*/ 	.byte	0x03, 0x1b
        /*002e*/ 	.short	0x00ff


	//----- nvinfo : EIATTR_NUM_BARRIERS
	.align		4
        /*0030*/ 	.byte	0x02, 0x4c
        /*0032*/ 	.byte	0x07
	.zero		1


	//----- nvinfo : EIATTR_EXTERNS
	.align		4
        /*0034*/ 	.byte	0x04, 0x0f
        /*0036*/ 	.short	(.L_37 - .L_36)


	//   ....[0]....
	.align		4
.L_36:
        /*0038*/ 	.word	index@(__assertfail)


	//----- nvinfo : EIATTR_MERCURY_ISA_VERSION
	.align		4
.L_37:
        /*003c*/ 	.byte	0x03, 0x5f
        /*003e*/ 	.short	0x0101


	//----- nvinfo : EIATTR_INT_WARP_WIDE_INSTR_OFFSETS
	.align		4
        /*0040*/ 	.byte	0x04, 0x31
        /*0042*/ 	.short	(.L_39 - .L_38)


	//   ....[0]....
.L_38:
        /*0044*/ 	.word	0x00001eb0


	//   ....[1]....
        /*0048*/ 	.word	0x00003e70


	//   ....[2]....
        /*004c*/ 	.word	0x00003e90


	//   ....[3]....
        /*0050*/ 	.word	0x00003ec0


	//   ....[4]....
        /*0054*/ 	.word	0x000048d0


	//   ....[5]....
        /*0058*/ 	.word	0x000049c0


	//----- nvinfo : EIATTR_COOP_GROUP_MASK_REGIDS
	.align		4
.L_39:
        /*005c*/ 	.byte	0x04, 0x29
        /*005e*/ 	.short	(.L_41 - .L_40)


	//   ....[0]....
.L_40:
        /*0060*/ 	.word	0xffffffff


	//   ....[1]....
        /*0064*/ 	.word	0xffffffff


	//   ....[2]....
        /*0068*/ 	.word	0xffffffff


	//   ....[3]....
        /*006c*/ 	.word	0xffffffff


	//   ....[4]....
        /*0070*/ 	.word	0xffffffff


	//   ....[5]....
        /*0074*/ 	.word	0xffffffff


	//   ....[6]....
        /*0078*/ 	.word	0xffffffff


	//   ....[7]....
        /*007c*/ 	.word	0xffffffff


	//   ....[8]....
        /*0080*/ 	.word	0xffffffff


	//   ....[9]....
        /*0084*/ 	.word	0xffffffff


	//   ....[10]....
        /*0088*/ 	.word	0xffffffff


	//   ....[11]....
        /*008c*/ 	.word	0xffffffff


	//   ....[12]....
        /*0090*/ 	.word	0xffffffff


	//----- nvinfo : EIATTR_COOP_GROUP_INSTR_OFFSETS
	.align		4
.L_41:
        /*0094*/ 	.byte	0x04, 0x28
        /*0096*/ 	.short	(.L_43 - .L_42)


	//   ....[0]....
.L_42:
        /*0098*/ 	.word	0x00000090


	//   ....[1]....
        /*009c*/ 	.word	0x000004d0


	//   ....[2]....
        /*00a0*/ 	.word	0x00000790


	//   ....[3]....
        /*00a4*/ 	.word	0x000008d0


	//   ....[4]....
        /*00a8*/ 	.word	0x000009d0


	//   ....[5]....
        /*00ac*/ 	.word	0x00000b40


	//   ....[6]....
        /*00b0*/ 	.word	0x00000ce0


	//   ....[7]....
        /*00b4*/ 	.word	0x00001d90


	//   ....[8]....
        /*00b8*/ 	.word	0x00003080


	//   ....[9]....
        /*00bc*/ 	.word	0x00003290


	//   ....[10]....
        /*00c0*/ 	.word	0x000032c0


	//   ....[11]....
        /*00c4*/ 	.word	0x00003d50


	//   ....[12]....
        /*00c8*/ 	.word	0x00003f80


	//----- nvinfo : EIATTR_VRC_CTA_INIT_COUNT
	.align		4
.L_43:
        /*00cc*/ 	.byte	0x02, 0x4a
        /*00ce*/ 	.byte	0x80
	.zero		1


	//----- nvinfo : EIATTR_SYSCALL_OFFSETS
	.align		4
        /*00d0*/ 	.byte	0x04, 0x46
        /*00d2*/ 	.short	(.L_45 - .L_44)


	//   ....[0]....
.L_44:
        /*00d4*/ 	.word	0x000053e0


	//   ....[1]....
        /*00d8*/ 	.word	0x00005520


	//   ....[2]....
        /*00dc*/ 	.word	0x00005c80


	//----- nvinfo : EIATTR_MBARRIER_INSTR_OFFSETS
	.align		4
.L_45:
        /*00e0*/ 	.byte	0x04, 0x39
        /*00e2*/ 	.short	(.L_47 - .L_46)


	//   ....[0]....
.L_46:
        /*00e4*/ 	.word	0x000005d0
        /*00e8*/ 	.word	0x000000ff
        /*00ec*/ 	.word	0x00000000
        /*00f0*/ 	.short	0x0100
        /*00f2*/ 	.byte	0x05
	.zero		1


	//   ....[1]....
        /*00f4*/ 	.word	0x000005e0
        /*00f8*/ 	.word	0x000000ff
        /*00fc*/ 	.word	0x00000068
        /*0100*/ 	.short	0x0100
        /*0102*/ 	.byte	0x05
	.zero		1


	//   ....[2]....
        /*0104*/ 	.word	0x000005f0
        /*0108*/ 	.word	0x000000ff
        /*010c*/ 	.word	0x00000008
        /*0110*/ 	.short	0x0100
        /*0112*/ 	.byte	0x05
	.zero		1


	//   ....[3]....
        /*0114*/ 	.word	0x00000600
        /*0118*/ 	.word	0x000000ff
        /*011c*/ 	.word	0x00000070
        /*0120*/ 	.short	0x0100
        /*0122*/ 	.byte	0x05
	.zero		1


	//   ....[4]....
        /*0124*/ 	.word	0x00000610
        /*0128*/ 	.word	0x000000ff
        /*012c*/ 	.word	0x00000010
        /*0130*/ 	.short	0x0100
        /*0132*/ 	.byte	0x05
	.zero		1


	//   ....[5]....
        /*0134*/ 	.word	0x00000620
        /*0138*/ 	.word	0x000000ff
        /*013c*/ 	.word	0x00000078
        /*0140*/ 	.short	0x0100
        /*0142*/ 	.byte	0x05
	.zero		1


	//   ....[6]....
        /*0144*/ 	.word	0x00000630
        /*0148*/ 	.word	0x000000ff
        /*014c*/ 	.word	0x00000018
        /*0150*/ 	.short	0x0100
        /*0152*/ 	.byte	0x05
	.zero		1


	//   ....[7]....
        /*0154*/ 	.word	0x00000640
        /*0158*/ 	.word	0x000000ff
        /*015c*/ 	.word	0x00000080
        /*0160*/ 	.short	0x0100
        /*0162*/ 	.byte	0x05
	.zero		1


	//   ....[8]....
        /*0164*/ 	.word	0x00000650
        /*0168*/ 	.word	0x000000ff
        /*016c*/ 	.word	0x00000020
        /*0170*/ 	.short	0x0100
        /*0172*/ 	.byte	0x05
	.zero		1


	//   ....[9]....
        /*0174*/ 	.word	0x00000660
        /*0178*/ 	.word	0x000000ff
        /*017c*/ 	.word	0x00000088
        /*0180*/ 	.short	0x0100
        /*0182*/ 	.byte	0x05
	.zero		1


	//   ....[10]....
        /*0184*/ 	.word	0x00000670
        /*0188*/ 	.word	0x000000ff
        /*018c*/ 	.word	0x00000028
        /*0190*/ 	.short	0x0100
        /*0192*/ 	.byte	0x05
	.zero		1


	//   ....[11]....
        /*0194*/ 	.word	0x00000680
        /*0198*/ 	.word	0x000000ff
        /*019c*/ 	.word	0x00000090
        /*01a0*/ 	.short	0x0100
        /*01a2*/ 	.byte	0x05
	.zero		1


	//   ....[12]....
        /*01a4*/ 	.word	0x00000690
        /*01a8*/ 	.word	0x000000ff
        /*01ac*/ 	.word	0x00000030
        /*01b0*/ 	.short	0x0100
        /*01b2*/ 	.byte	0x05
	.zero		1


	//   ....[13]....
        /*01b4*/ 	.word	0x000006a0
        /*01b8*/ 	.word	0x000000ff
        /*01bc*/ 	.word	0x00000098
        /*01c0*/ 	.short	0x0100
        /*01c2*/ 	.byte	0x05
	.zero		1


	//   ....[14]....
        /*01c4*/ 	.word	0x000006b0
        /*01c8*/ 	.word	0x000000ff
        /*01cc*/ 	.word	0x00000038
        /*01d0*/ 	.short	0x0100
        /*01d2*/ 	.byte	0x05
	.zero		1


	//   ....[15]....
        /*01d4*/ 	.word	0x000006c0
        /*01d8*/ 	.word	0x000000ff
        /*01dc*/ 	.word	0x000000a0
        /*01e0*/ 	.short	0x0100
        /*01e2*/ 	.byte	0x05
	.zero		1


	//   ....[16]....
        /*01e4*/ 	.word	0x000006d0
        /*01e8*/ 	.word	0x000000ff
        /*01ec*/ 	.word	0x00000040
        /*01f0*/ 	.short	0x0100
        /*01f2*/ 	.byte	0x05
	.zero		1


	//   ....[17]....
        /*01f4*/ 	.word	0x000006e0
        /*01f8*/ 	.word	0x000000ff
        /*01fc*/ 	.word	0x000000a8
        /*0200*/ 	.short	0x0100
        /*0202*/ 	.byte	0x05
	.zero		1


	//   ....[18]....
        /*0204*/ 	.word	0x000006f0
        /*0208*/ 	.word	0x000000ff
        /*020c*/ 	.word	0x00000048
        /*0210*/ 	.short	0x0100
        /*0212*/ 	.byte	0x05
	.zero		1


	//   ....[19]....
        /*0214*/ 	.word	0x00000700
        /*0218*/ 	.word	0x000000ff
        /*021c*/ 	.word	0x000000b0
        /*0220*/ 	.short	0x0100
        /*0222*/ 	.byte	0x05
	.zero		1


	//   ....[20]....
        /*0224*/ 	.word	0x00000710
        /*0228*/ 	.word	0x000000ff
        /*022c*/ 	.word	0x00000050
        /*0230*/ 	.short	0x0100
        /*0232*/ 	.byte	0x05
	.zero		1


	//   ....[21]....
        /*0234*/ 	.word	0x00000720
        /*0238*/ 	.word	0x000000ff
        /*023c*/ 	.word	0x000000b8
        /*0240*/ 	.short	0x0100
        /*0242*/ 	.byte	0x05
	.zero		1


	//   ....[22]....
        /*0244*/ 	.word	0x00000730
        /*0248*/ 	.word	0x000000ff
        /*024c*/ 	.word	0x00000058
        /*0250*/ 	.short	0x0100
        /*0252*/ 	.byte	0x05
	.zero		1


	//   ....[23]....
        /*0254*/ 	.word	0x00000740
        /*0258*/ 	.word	0x000000ff
        /*025c*/ 	.word	0x000000c0
        /*0260*/ 	.short	0x0100
        /*0262*/ 	.byte	0x05
	.zero		1


	//   ....[24]....
        /*0264*/ 	.word	0x00000750
        /*0268*/ 	.word	0x000000ff
        /*026c*/ 	.word	0x00000060
        /*0270*/ 	.short	0x0100
        /*0272*/ 	.byte	0x05
	.zero		1


	//   ....[25]....
        /*0274*/ 	.word	0x00000760
        /*0278*/ 	.word	0x000000ff
        /*027c*/ 	.word	0x000000c8
        /*0280*/ 	.short	0x0100
        /*0282*/ 	.byte	0x05
	.zero		1


	//   ....[26]....
        /*0284*/ 	.word	0x000008a0
        /*0288*/ 	.word	0x000000ff
        /*028c*/ 	.word	0x000000d0
        /*0290*/ 	.short	0x0100
        /*0292*/ 	.byte	0x06
	.zero		1


	//   ....[27]....
        /*0294*/ 	.word	0x000008b0
        /*0298*/ 	.word	0x000000ff
        /*029c*/ 	.word	0x000000d8
        /*02a0*/ 	.short	0x0100
        /*02a2*/ 	.byte	0x06
	.zero		1


	//   ....[28]....
        /*02a4*/ 	.word	0x000009a0
        /*02a8*/ 	.word	0x000000ff
        /*02ac*/ 	.word	0x000000e0
        /*02b0*/ 	.short	0x0100
        /*02b2*/ 	.byte	0x05
	.zero		1


	//   ....[29]....
        /*02b4*/ 	.word	0x000009b0
        /*02b8*/ 	.word	0x000000ff
        /*02bc*/ 	.word	0x000000e8
        /*02c0*/ 	.short	0x0100
        /*02c2*/ 	.byte	0x05
	.zero		1


	//   ....[30]....
        /*02c4*/ 	.word	0x00000af0
        /*02c8*/ 	.word	0x000000ff
        /*02cc*/ 	.word	0x000000f0
        /*02d0*/ 	.short	0x0100
        /*02d2*/ 	.byte	0x05
	.zero		1


	//   ....[31]....
        /*02d4*/ 	.word	0x00000b00
        /*02d8*/ 	.word	0x000000ff
        /*02dc*/ 	.word	0x00000100
        /*02e0*/ 	.short	0x0100
        /*02e2*/ 	.byte	0x05
	.zero		1


	//   ....[32]....
        /*02e4*/ 	.word	0x00000b10
        /*02e8*/ 	.word	0x000000ff
        /*02ec*/ 	.word	0x000000f8
        /*02f0*/ 	.short	0x0100
        /*02f2*/ 	.byte	0x05
	.zero		1


	//   ....[33]....
        /*02f4*/ 	.word	0x00000b20
        /*02f8*/ 	.word	0x000000ff
        /*02fc*/ 	.word	0x00000108
        /*0300*/ 	.short	0x0100
        /*0302*/ 	.byte	0x05
	.zero		1


	//   ....[34]....
        /*0304*/ 	.word	0x00000c50
        /*0308*/ 	.word	0x000000ff
        /*030c*/ 	.word	0x00000110
        /*0310*/ 	.short	0x0100
        /*0312*/ 	.byte	0x06
	.zero		1


	//   ....[35]....
        /*0314*/ 	.word	0x00000c60
        /*0318*/ 	.word	0x000000ff
        /*031c*/ 	.word	0x00000130
        /*0320*/ 	.short	0x0100
        /*0322*/ 	.byte	0x06
	.zero		1


	//   ....[36]....
        /*0324*/ 	.word	0x00000c70
        /*0328*/ 	.word	0x000000ff
        /*032c*/ 	.word	0x00000118
        /*0330*/ 	.short	0x0100
        /*0332*/ 	.byte	0x06
	.zero		1


	//   ....[37]....
        /*0334*/ 	.word	0x00000c80
        /*0338*/ 	.word	0x000000ff
        /*033c*/ 	.word	0x00000138
        /*0340*/ 	.short	0x0100
        /*0342*/ 	.byte	0x06
	.zero		1


	//   ....[38]....
        /*0344*/ 	.word	0x00000c90
        /*0348*/ 	.word	0x000000ff
        /*034c*/ 	.word	0x00000120
        /*0350*/ 	.short	0x0100
        /*0352*/ 	.byte	0x06
	.zero		1


	//   ....[39]....
        /*0354*/ 	.word	0x00000ca0
        /*0358*/ 	.word	0x000000ff
        /*035c*/ 	.word	0x00000140
        /*0360*/ 	.short	0x0100
        /*0362*/ 	.byte	0x06
	.zero		1


	//   ....[40]....
        /*0364*/ 	.word	0x00000cb0
        /*0368*/ 	.word	0x000000ff
        /*036c*/ 	.word	0x00000128
        /*0370*/ 	.short	0x0100
        /*0372*/ 	.byte	0x06
	.zero		1


	//   ....[41]....
        /*0374*/ 	.word	0x00000cc0
        /*0378*/ 	.word	0x000000ff
        /*037c*/ 	.word	0x00000148
        /*0380*/ 	.short	0x0100
        /*0382*/ 	.byte	0x06
	.zero		1


	//   ....[42]....
        /*0384*/ 	.word	0x00000db0
        /*0388*/ 	.word	0x000000ff
        /*038c*/ 	.word	0x00000150
        /*0390*/ 	.short	0x0100
        /*0392*/ 	.byte	0x05
	.zero		1


	//   ....[43]....
        /*0394*/ 	.word	0x00000dc0
        /*0398*/ 	.word	0x000000ff
        /*039c*/ 	.word	0x00000160
        /*03a0*/ 	.short	0x0100
        /*03a2*/ 	.byte	0x05
	.zero		1


	//   ....[44]....
        /*03a4*/ 	.word	0x00000dd0
        /*03a8*/ 	.word	0x000000ff
        /*03ac*/ 	.word	0x00000158
        /*03b0*/ 	.short	0x0100
        /*03b2*/ 	.byte	0x05
	.zero		1


	//   ....[45]....
        /*03b4*/ 	.word	0x00000de0
        /*03b8*/ 	.word	0x000000ff
        /*03bc*/ 	.word	0x00000168
        /*03c0*/ 	.short	0x0100
        /*03c2*/ 	.byte	0x05
	.zero		1


	//   ....[46]....
        /*03c4*/ 	.word	0x000016b0
        /*03c8*/ 	.word	0x00000003
        /*03cc*/ 	.word	0x00000160
        /*03d0*/ 	.short	0x010a
        /*03d2*/ 	.byte	0xff
	.zero		1


	//   ....[47]....
        /*03d4*/ 	.word	0x000016e0
        /*03d8*/ 	.word	0x00000003
        /*03dc*/ 	.word	0x00000150
        /*03e0*/ 	.short	0x0101
        /*03e2*/ 	.byte	0xff
	.zero		1


	//   ....[48]....
        /*03e4*/ 	.word	0x000017b0
        /*03e8*/ 	.word	0x000000ff
        /*03ec*/ 	.word	0x00000068
        /*03f0*/ 	.short	0x010a
        /*03f2*/ 	.byte	0x08
	.zero		1


	//   ....[49]....
        /*03f4*/ 	.word	0x00001850
        /*03f8*/ 	.word	0x000000ff
        /*03fc*/ 	.word	0x00000068
        /*0400*/ 	.short	0x010a
        /*0402*/ 	.byte	0x21
	.zero		1


	//   ....[50]....
        /*0404*/ 	.word	0x000019b0
        /*0408*/ 	.word	0x000000ff
        /*040c*/ 	.word	0x00000068
        /*0410*/ 	.short	0x010a
        /*0412*/ 	.byte	0x08
	.zero		1


	//   ....[51]....
        /*0414*/ 	.word	0x00001aa0
        /*0418*/ 	.word	0x000000ff
        /*041c*/ 	.word	0x000000e8
        /*0420*/ 	.short	0x0101
        /*0422*/ 	.byte	0x04
	.zero		1


	//   ....[52]....
        /*0424*/ 	.word	0x00001ac0
        /*0428*/ 	.word	0x000000ff
        /*042c*/ 	.word	0x00000068
        /*0430*/ 	.short	0x010a
        /*0432*/ 	.byte	0x08
	.zero		1


	//   ....[53]....
        /*0434*/ 	.word	0x00001b40
        /*0438*/ 	.word	0x000000ff
        /*043c*/ 	.word	0x00000068
        /*0440*/ 	.short	0x010a
        /*0442*/ 	.byte	0x11
	.zero		1


	//   ....[54]....
        /*0444*/ 	.word	0x00001ca0
        /*0448*/ 	.word	0x000000ff
        /*044c*/ 	.word	0x00000068
        /*0450*/ 	.short	0x010a
        /*0452*/ 	.byte	0x08
	.zero		1


	//   ....[55]....
        /*0454*/ 	.word	0x00001dc0
        /*0458*/ 	.word	0x00000002
        /*045c*/ 	.word	0x000000f0
        /*0460*/ 	.short	0x010a
        /*0462*/ 	.byte	0xff
	.zero		1


	//   ....[56]....
        /*0464*/ 	.word	0x00001e80
        /*0468*/ 	.word	0x00000002
        /*046c*/ 	.word	0x00000000
        /*0470*/ 	.short	0x0101
        /*0472*/ 	.byte	0xff
	.zero		1


	//   ....[57]....
        /*0474*/ 	.word	0x000023e0
        /*0478*/ 	.word	0x000000ff
        /*047c*/ 	.word	0x00000000
        /*0480*/ 	.short	0x010a
        /*0482*/ 	.byte	0x05
	.zero		1


	//   ....[58]....
        /*0484*/ 	.word	0x00002470
        /*0488*/ 	.word	0x000000ff
        /*048c*/ 	.word	0x00000000
        /*0490*/ 	.short	0x010a
        /*0492*/ 	.byte	0x05
	.zero		1


	//   ....[59]....
        /*0494*/ 	.word	0x00002500
        /*0498*/ 	.word	0x000000ff
        /*049c*/ 	.word	0x00000000
        /*04a0*/ 	.short	0x010a
        /*04a2*/ 	.byte	0x05
	.zero		1


	//   ....[60]....
        /*04a4*/ 	.word	0x00002590
        /*04a8*/ 	.word	0x000000ff
        /*04ac*/ 	.word	0x00000000
        /*04b0*/ 	.short	0x010a
        /*04b2*/ 	.byte	0x05
	.zero		1


	//   ....[61]....
        /*04b4*/ 	.word	0x00002620
        /*04b8*/ 	.word	0x000000ff
        /*04bc*/ 	.word	0x00000000
        /*04c0*/ 	.short	0x010a
        /*04c2*/ 	.byte	0x05
	.zero		1


	//   ....[62]....
        /*04c4*/ 	.word	0x000026b0
        /*04c8*/ 	.word	0x000000ff
        /*04cc*/ 	.word	0x00000000
        /*04d0*/ 	.short	0x010a
        /*04d2*/ 	.byte	0x05
	.zero		1


	//   ....[63]....
        /*04d4*/ 	.word	0x00002740
        /*04d8*/ 	.word	0x000000ff
        /*04dc*/ 	.word	0x00000000
        /*04e0*/ 	.short	0x010a
        /*04e2*/ 	.byte	0x05
	.zero		1


	//   ....[64]....
        /*04e4*/ 	.word	0x000027d0
        /*04e8*/ 	.word	0x000000ff
        /*04ec*/ 	.word	0x00000000
        /*04f0*/ 	.short	0x010a
        /*04f2*/ 	.byte	0x05
	.zero		1


	//   ....[65]....
        /*04f4*/ 	.word	0x00002860
        /*04f8*/ 	.word	0x000000ff
        /*04fc*/ 	.word	0x00000000
        /*0500*/ 	.short	0x010a
        /*0502*/ 	.byte	0x05
	.zero		1


	//   ....[66]....
        /*0504*/ 	.word	0x000028f0
        /*0508*/ 	.word	0x000000ff
        /*050c*/ 	.word	0x00000000
        /*0510*/ 	.short	0x010a
        /*0512*/ 	.byte	0x05
	.zero		1


	//   ....[67]....
        /*0514*/ 	.word	0x00002980
        /*0518*/ 	.word	0x000000ff
        /*051c*/ 	.word	0x00000000
        /*0520*/ 	.short	0x010a
        /*0522*/ 	.byte	0x05
	.zero		1


	//   ....[68]....
        /*0524*/ 	.word	0x00002a10
        /*0528*/ 	.word	0x000000ff
        /*052c*/ 	.word	0x00000000
        /*0530*/ 	.short	0x010a
        /*0532*/ 	.byte	0x05
	.zero		1


	//   ....[69]....
        /*0534*/ 	.word	0x00002ab0
        /*0538*/ 	.word	0x00000000
        /*053c*/ 	.word	0x00000000
        /*0540*/ 	.short	0x010a
        /*0542*/ 	.byte	0xff
	.zero		1


	//   ....[70]....
        /*0544*/ 	.word	0x00002bd0
        /*0548*/ 	.word	0x00000000
        /*054c*/ 	.word	0x00000150
        /*0550*/ 	.short	0x010a
        /*0552*/ 	.byte	0xff
	.zero		1


	//   ....[71]....
        /*0554*/ 	.word	0x00002c30
        /*0558*/ 	.word	0x00000004
        /*055c*/ 	.word	0x00000000
        /*0560*/ 	.short	0x0101
        /*0562*/ 	.byte	0xff
	.zero		1


	//   ....[72]....
        /*0564*/ 	.word	0x00002c50
        /*0568*/ 	.word	0x000000ff
        /*056c*/ 	.word	0x00000100
        /*0570*/ 	.short	0x010a
        /*0572*/ 	.byte	0x05
	.zero		1


	//   ....[73]....
        /*0574*/ 	.word	0x00002d70
        /*0578*/ 	.word	0x00000000
        /*057c*/ 	.word	0x000000f0
        /*0580*/ 	.short	0x010a
        /*0582*/ 	.byte	0xff
	.zero		1


	//   ....[74]....
        /*0584*/ 	.word	0x00002e80
        /*0588*/ 	.word	0x00000000
        /*058c*/ 	.word	0x00000000
        /*0590*/ 	.short	0x0101
        /*0592*/ 	.byte	0xff
	.zero		1


	//   ....[75]....
        /*0594*/ 	.word	0x00002f10
        /*0598*/ 	.word	0x000000ff
        /*059c*/ 	.word	0x00000100
        /*05a0*/ 	.short	0x0106
        /*05a2*/ 	.byte	0x05
	.zero		1


	//   ....[76]....
        /*05a4*/ 	.word	0x00002f30
        /*05a8*/ 	.word	0x000000ff
        /*05ac*/ 	.word	0x00000100
        /*05b0*/ 	.short	0x010a
        /*05b2*/ 	.byte	0x05
	.zero		1


	//   ....[77]....
        /*05b4*/ 	.word	0x00002fc0
        /*05b8*/ 	.word	0x000000ff
        /*05bc*/ 	.word	0x00000100
        /*05c0*/ 	.short	0x0106
        /*05c2*/ 	.byte	0x04
	.zero		1


	//   ....[78]....
        /*05c4*/ 	.word	0x00003000
        /*05c8*/ 	.word	0x00000000
        /*05cc*/ 	.word	0x00000100
        /*05d0*/ 	.short	0x010a
        /*05d2*/ 	.byte	0xff
	.zero		1


	//   ....[79]....
        /*05d4*/ 	.word	0x00003540
        /*05d8*/ 	.word	0x00000000
        /*05dc*/ 	.word	0x000000f0
        /*05e0*/ 	.short	0x010a
        /*05e2*/ 	.byte	0xff
	.zero		1


	//   ....[80]....
        /*05e4*/ 	.word	0x00003640
        /*05e8*/ 	.word	0x00000003
        /*05ec*/ 	.word	0x00000000
        /*05f0*/ 	.short	0x0101
        /*05f2*/ 	.byte	0xff
	.zero		1


	//   ....[81]....
        /*05f4*/ 	.word	0x00003650
        /*05f8*/ 	.word	0x000000ff
        /*05fc*/ 	.word	0x00000000
        /*0600*/ 	.short	0x010a
        /*0602*/ 	.byte	0x06
	.zero		1


	//   ....[82]....
        /*0604*/ 	.word	0x000036d0
        /*0608*/ 	.word	0x000000ff
        /*060c*/ 	.word	0x00000130
        /*0610*/ 	.short	0x010a
        /*0612*/ 	.byte	0x07
	.zero		1


	//   ....[83]....
        /*0614*/ 	.word	0x000037b0
        /*0618*/ 	.word	0x000000ff
        /*061c*/ 	.word	0x00000000
        /*0620*/ 	.short	0x010a
        /*0622*/ 	.byte	0x06
	.zero		1


	//   ....[84]....
        /*0624*/ 	.word	0x000038e0
        /*0628*/ 	.word	0x000000ff
        /*062c*/ 	.word	0x00000000
        /*0630*/ 	.short	0x010a
        /*0632*/ 	.byte	0x1a
	.zero		1


	//   ....[85]....
        /*0634*/ 	.word	0x00003b80
        /*0638*/ 	.word	0x000000ff
        /*063c*/ 	.word	0x00000000
        /*0640*/ 	.short	0x010a
        /*0642*/ 	.byte	0x06
	.zero		1


	//   ....[86]....
        /*0644*/ 	.word	0x00003c10
        /*0648*/ 	.word	0x000000ff
        /*064c*/ 	.word	0x00000000
        /*0650*/ 	.short	0x010a
        /*0652*/ 	.byte	0x06
	.zero		1


	//   ....[87]....
        /*0654*/ 	.word	0x00003ca0
        /*0658*/ 	.word	0x000000ff
        /*065c*/ 	.word	0x00000000
        /*0660*/ 	.short	0x010a
        /*0662*/ 	.byte	0x06
	.zero		1


	//   ....[88]....
        /*0664*/ 	.word	0x00003d30
        /*0668*/ 	.word	0x000000ff
        /*066c*/ 	.word	0x00000000
        /*0670*/ 	.short	0x010a
        /*0672*/ 	.byte	0x07
	.zero		1


	//   ....[89]....
        /*0674*/ 	.word	0x00004170
        /*0678*/ 	.word	0x00000000
        /*067c*/ 	.word	0x000000f0
        /*0680*/ 	.short	0x010a
        /*0682*/ 	.byte	0xff
	.zero		1


	//   ....[90]....
        /*0684*/ 	.word	0x00004260
        /*0688*/ 	.word	0x00000000
        /*068c*/ 	.word	0x00000000
        /*0690*/ 	.short	0x0101
        /*0692*/ 	.byte	0xff
	.zero		1


	//   ....[91]....
        /*0694*/ 	.word	0x00004580
        /*0698*/ 	.word	0x000000ff
        /*069c*/ 	.word	0x000000e8
        /*06a0*/ 	.short	0x010a
        /*06a2*/ 	.byte	0x06
	.zero		1


	//   ....[92]....
        /*06a4*/ 	.word	0x00004700
        /*06a8*/ 	.word	0x000000ff
        /*06ac*/ 	.word	0x000000d8
        /*06b0*/ 	.short	0x010a
        /*06b2*/ 	.byte	0x06
	.zero		1


	//   ....[93]....
        /*06b4*/ 	.word	0x00004a30
        /*06b8*/ 	.word	0x000000ff
        /*06bc*/ 	.word	0x000000d0
        /*06c0*/ 	.short	0x010b
        /*06c2*/ 	.byte	0x06
	.zero		1


	//   ....[94]....
        /*06c4*/ 	.word	0x00004a50
        /*06c8*/ 	.word	0x000000ff
        /*06cc*/ 	.word	0x00000000
        /*06d0*/ 	.short	0x0101
        /*06d2*/ 	.byte	0x25
	.zero		1


	//   ....[95]....
        /*06d4*/ 	.word	0x00004a90
        /*06d8*/ 	.word	0x00000000
        /*06dc*/ 	.word	0x000000d8
        /*06e0*/ 	.short	0x010a
        /*06e2*/ 	.byte	0xff
	.zero		1


	//   ....[96]....
        /*06e4*/ 	.word	0x00004df0
        /*06e8*/ 	.word	0x00000000
        /*06ec*/ 	.word	0x000000f0
        /*06f0*/ 	.short	0x010a
        /*06f2*/ 	.byte	0xff
	.zero		1


	//   ....[97]....
        /*06f4*/ 	.word	0x00004f00
        /*06f8*/ 	.word	0x00000000
        /*06fc*/ 	.word	0x00000000
        /*0700*/ 	.short	0x0101
        /*0702*/ 	.byte	0xff
	.zero		1


	//   ....[98]....
        /*0704*/ 	.word	0x000058b0
        /*0708*/ 	.word	0x000000ff
        /*070c*/ 	.word	0x000000d0
        /*0710*/ 	.short	0x010a
        /*0712*/ 	.byte	0x2b
	.zero		1


	//   ....[99]....
        /*0714*/ 	.word	0x000058d0
        /*0718*/ 	.word	0x0000005c
        /*071c*/ 	.word	0x00000110
        /*0720*/ 	.short	0x010a
        /*0722*/ 	.byte	0xff
	.zero		1


	//   ....[100]....
        /*0724*/ 	.word	0x00005a20
        /*0728*/ 	.word	0x000000ff
        /*072c*/ 	.word	0x000000d0
        /*0730*/ 	.short	0x010a
        /*0732*/ 	.byte	0x2b
	.zero		1


	//   ....[101]....
        /*0734*/ 	.word	0x00005b00
        /*0738*/ 	.word	0x000000ff
        /*073c*/ 	.word	0x00000000
        /*0740*/ 	.short	0x0101
        /*0742*/ 	.byte	0x04
	.zero		1


	//   ....[102]....
        /*0744*/ 	.word	0x00005b60
        /*0748*/ 	.word	0x0000005c
        /*074c*/ 	.word	0x00000110
        /*0750*/ 	.short	0x010a
        /*0752*/ 	.byte	0xff
	.zero		1


	//   ....[103]....
        /*0754*/ 	.word	0x00005f30
        /*0758*/ 	.word	0x000000ff
        /*075c*/ 	.word	0x00000000
        /*0760*/ 	.short	0x0101
        /*0762*/ 	.byte	0x05
	.zero		1


	//   ....[104]....
        /*0764*/ 	.word	0x000067c0
        /*0768*/ 	.word	0x00000003
        /*076c*/ 	.word	0x00000160
        /*0770*/ 	.short	0x010a
        /*0772*/ 	.byte	0xff
	.zero		1


	//   ....[105]....
        /*0774*/ 	.word	0x00006820
        /*0778*/ 	.word	0x00000002
        /*077c*/ 	.word	0x00000068
        /*0780*/ 	.short	0x010a
        /*0782*/ 	.byte	0xff
	.zero		1


	//   ....[106]....
        /*0784*/ 	.word	0x00006880
        /*0788*/ 	.word	0x00000002
        /*078c*/ 	.word	0x00000068
        /*0790*/ 	.short	0x010a
        /*0792*/ 	.byte	0xff
	.zero		1


	//   ....[107]....
        /*0794*/ 	.word	0x000068d0
        /*0798*/ 	.word	0x00000002
        /*079c*/ 	.word	0x000000f0
        /*07a0*/ 	.short	0x010a
        /*07a2*/ 	.byte	0xff
	.zero		1


	//   ....[108]....
        /*07a4*/ 	.word	0x00006930
        /*07a8*/ 	.word	0x00000000
        /*07ac*/ 	.word	0x00000000
        /*07b0*/ 	.short	0x010a
        /*07b2*/ 	.byte	0xff
	.zero		1


	//   ....[109]....
        /*07b4*/ 	.word	0x00006990
        /*07b8*/ 	.word	0x00000000
        /*07bc*/ 	.word	0x00000000
        /*07c0*/ 	.short	0x010a
        /*07c2*/ 	.byte	0xff
	.zero		1


	//   ....[110]....
        /*07c4*/ 	.word	0x000069f0
        /*07c8*/ 	.word	0x00000000
        /*07cc*/ 	.word	0x00000000
        /*07d0*/ 	.short	0x010a
        /*07d2*/ 	.byte	0xff
	.zero		1


	//   ....[111]....
        /*07d4*/ 	.word	0x00006a50
        /*07d8*/ 	.word	0x00000000
        /*07dc*/ 	.word	0x00000000
        /*07e0*/ 	.short	0x010a
        /*07e2*/ 	.byte	0xff
	.zero		1


	//   ....[112]....
        /*07e4*/ 	.word	0x00006ab0
        /*07e8*/ 	.word	0x00000000
        /*07ec*/ 	.word	0x00000000
        /*07f0*/ 	.short	0x010a
        /*07f2*/ 	.byte	0xff
	.zero		1


	//   ....[113]....
        /*07f4*/ 	.word	0x00006b10
        /*07f8*/ 	.word	0x00000000
        /*07fc*/ 	.word	0x00000000
        /*0800*/ 	.short	0x010a
        /*0802*/ 	.byte	0xff
	.zero		1


	//   ....[114]....
        /*0804*/ 	.word	0x00006b70
        /*0808*/ 	.word	0x00000000
        /*080c*/ 	.word	0x00000000
        /*0810*/ 	.short	0x010a
        /*0812*/ 	.byte	0xff
	.zero		1


	//   ....[115]....
        /*0814*/ 	.word	0x00006bd0
        /*0818*/ 	.word	0x00000000
        /*081c*/ 	.word	0x00000000
        /*0820*/ 	.short	0x010a
        /*0822*/ 	.byte	0xff
	.zero		1


	//   ....[116]....
        /*0824*/ 	.word	0x00006c30
        /*0828*/ 	.word	0x00000000
        /*082c*/ 	.word	0x00000000
        /*0830*/ 	.short	0x010a
        /*0832*/ 	.byte	0xff
	.zero		1


	//   ....[117]....
        /*0834*/ 	.word	0x00006c90
        /*0838*/ 	.word	0x00000000
        /*083c*/ 	.word	0x00000000
        /*0840*/ 	.short	0x010a
        /*0842*/ 	.byte	0xff
	.zero		1


	//   ....[118]....
        /*0844*/ 	.word	0x00006cf0
        /*0848*/ 	.word	0x00000000
        /*084c*/ 	.word	0x00000000
        /*0850*/ 	.short	0x010a
        /*0852*/ 	.byte	0xff
	.zero		1


	//   ....[119]....
        /*0854*/ 	.word	0x00006d50
        /*0858*/ 	.word	0x00000000
        /*085c*/ 	.word	0x00000000
        /*0860*/ 	.short	0x010a
        /*0862*/ 	.byte	0xff
	.zero		1


	//   ....[120]....
        /*0864*/ 	.word	0x00006da0
        /*0868*/ 	.word	0x00000000
        /*086c*/ 	.word	0x00000150
        /*0870*/ 	.short	0x010a
        /*0872*/ 	.byte	0xff
	.zero		1


	//   ....[121]....
        /*0874*/ 	.word	0x00006e00
        /*0878*/ 	.word	0x00000000
        /*087c*/ 	.word	0x00000100
        /*0880*/ 	.short	0x010a
        /*0882*/ 	.byte	0xff
	.zero		1


	//   ....[122]....
        /*0884*/ 	.word	0x00006e50
        /*0888*/ 	.word	0x00000000
        /*088c*/ 	.word	0x000000f0
        /*0890*/ 	.short	0x010a
        /*0892*/ 	.byte	0xff
	.zero		1


	//   ....[123]....
        /*0894*/ 	.word	0x00006eb0
        /*0898*/ 	.word	0x00000000
        /*089c*/ 	.word	0x00000100
        /*08a0*/ 	.short	0x010a
        /*08a2*/ 	.byte	0xff
	.zero		1


	//   ....[124]....
        /*08a4*/ 	.word	0x00006f00
        /*08a8*/ 	.word	0x00000000
        /*08ac*/ 	.word	0x000000f0
        /*08b0*/ 	.short	0x010a
        /*08b2*/ 	.byte	0xff
	.zero		1


	//   ....[125]....
        /*08b4*/ 	.word	0x00006f60
        /*08b8*/ 	.word	0x00000003
        /*08bc*/ 	.word	0x00000130
        /*08c0*/ 	.short	0x010a
        /*08c2*/ 	.byte	0xff
	.zero		1


	//   ....[126]....
        /*08c4*/ 	.word	0x00006fc0
        /*08c8*/ 	.word	0x00000000
        /*08cc*/ 	.word	0x00000000
        /*08d0*/ 	.short	0x010a
        /*08d2*/ 	.byte	0xff
	.zero		1


	//   ....[127]....
        /*08d4*/ 	.word	0x00007020
        /*08d8*/ 	.word	0x00000000
        /*08dc*/ 	.word	0x00000000
        /*08e0*/ 	.short	0x010a
        /*08e2*/ 	.byte	0xff
	.zero		1


	//   ....[128]....
        /*08e4*/ 	.word	0x00007080
        /*08e8*/ 	.word	0x00000000
        /*08ec*/ 	.word	0x00000000
        /*08f0*/ 	.short	0x010a
        /*08f2*/ 	.byte	0xff
	.zero		1


	//   ....[129]....
        /*08f4*/ 	.word	0x000070e0
        /*08f8*/ 	.word	0x00000000
        /*08fc*/ 	.word	0x00000000
        /*0900*/ 	.short	0x010a
        /*0902*/ 	.byte	0xff
	.zero		1


	//   ....[130]....
        /*0904*/ 	.word	0x00007140
        /*0908*/ 	.word	0x00000000
        /*090c*/ 	.word	0x00000000
        /*0910*/ 	.short	0x010a
        /*0912*/ 	.byte	0xff
	.zero		1


	//   ....[131]....
        /*0914*/ 	.word	0x00007190
        /*0918*/ 	.word	0x00000000
        /*091c*/ 	.word	0x000000f0
        /*0920*/ 	.short	0x010a
        /*0922*/ 	.byte	0xff
	.zero		1


	//   ....[132]....
        /*0924*/ 	.word	0x000071f0
        /*0928*/ 	.word	0x00000000
        /*092c*/ 	.word	0x000000e8
        /*0930*/ 	.short	0x010a
        /*0932*/ 	.byte	0xff
	.zero		1


	//   ....[133]....
        /*0934*/ 	.word	0x00007250
        /*0938*/ 	.word	0x00000003
        /*093c*/ 	.word	0x000000d8
        /*0940*/ 	.short	0x010a
        /*0942*/ 	.byte	0xff
	.zero		1


	//   ....[134]....
        /*0944*/ 	.word	0x000072a0
        /*0948*/ 	.word	0x00000000
        /*094c*/ 	.word	0x000000f0
        /*0950*/ 	.short	0x010a
        /*0952*/ 	.byte	0xff
	.zero		1


	//   ....[135]....
        /*0954*/ 	.word	0x00007300
        /*0958*/ 	.word	0x00000000
        /*095c*/ 	.word	0x000000d0
        /*0960*/ 	.short	0x010a
        /*0962*/ 	.byte	0xff
	.zero		1


	//   ....[136]....
        /*0964*/ 	.word	0x00007350
        /*0968*/ 	.word	0x0000005c
        /*096c*/ 	.word	0x00000110
        /*0970*/ 	.short	0x010a
        /*0972*/ 	.byte	0xff
	.zero		1


	//----- nvinfo : EIATTR_NUM_MBARRIERS
	.align		4
.L_47:
        /*0974*/ 	.byte	0x03, 0x38
        /*0976*/ 	.short	0x002e


	//----- nvinfo : EIATTR_EXIT_INSTR_OFFSETS
	.align		4
        /*0978*/ 	.byte	0x04, 0x1c
        /*097a*/ 	.short	(.L_49 - .L_48)


	//   ....[0]....
.L_48:
        /*097c*/ 	.word	0x00002ae0


	//   ....[1]....
        /*0980*/ 	.word	0x00002fd0


	//   ....[2]....
        /*0984*/ 	.word	0x00003030


	//   ....[3]....
        /*0988*/ 	.word	0x00003f90


	//   ....[4]....
        /*098c*/ 	.word	0x00004ac0


	//   ....[5]....
        /*0990*/ 	.word	0x00004b00


	//   ....[6]....
        /*0994*/ 	.word	0x000067b0


	//----- nvinfo : EIATTR_MAX_THREADS
	.align		4
.L_49:
        /*0998*/ 	.byte	0x04, 0x05
        /*099a*/ 	.short	(.L_51 - .L_50)
.L_50:
        /*099c*/ 	.word	0x00000100
        /*09a0*/ 	.word	0x00000001
        /*09a4*/ 	.word	0x00000001


	//----- nvinfo : EIATTR_CRS_STACK_SIZE
	.align		4
.L_51:
        /*09a8*/ 	.byte	0x04, 0x1e
        /*09aa*/ 	.short	(.L_53 - .L_52)
.L_52:
        /*09ac*/ 	.word	0x00000000


	//----- nvinfo : EIATTR_CBANK_PARAM_SIZE
	.align		4
.L_53:
        /*09b0*/ 	.byte	0x03, 0x19
        /*09b2*/ 	.short	0x0800


	//----- nvinfo : EIATTR_PARAM_CBANK
	.align		4
        /*09b4*/ 	.byte	0x04, 0x0a
        /*09b6*/ 	.short	(.L_55 - .L_54)
	.align		4
.L_54:
        /*09b8*/ 	.word	index@(.nv.constant0._ZN7cutlass13device_kernelINS_4gemm6kernel13GemmUniversalIN4cute5tupleIJiiiiEEENS1_10collective13CollectiveMmaINS1_35MainloopSm100TmaUmmaWarpSpecializedILi13ELi2ELi4ENS5_IJNS4_1CILi1EEESB_SB_EEEEENS5_IJNSA_ILi64EEESE_NSA_ILi128EEEEEENS_12float_e4m3_tENS5_IJlSB_lEEENS_12float_e5m2_tESI_NS4_8TiledMMAINS4_8MMA_AtomIJNS4_10MMA_TraitsINS4_19SM100_MMA_F8F6F4_SSEJSH_SJ_fSE_SE_NS4_17integral_constantINS4_4UMMA5MajorELSQ_0EEESR_NSO_INSP_7ScaleInELSS_0EEEST_EEEEEENS4_6LayoutISC_NS5_IJNSA_ILi0EEESX_SX_EEEEENS5_IJNS4_10UnderscoreES10_S10_EEEEENS4_13SM90_TMA_LOADENS4_14ComposedLayoutINS4_7SwizzleILi3ELi4ELi3EEENS4_18smem_ptr_flag_bitsILi8EEENSW_INS5_IJNSA_ILi8EEESF_EEENS5_IJSF_SB_EEEEEEEvNS4_8identityES13_S1D_vS1E_EENS_8epilogue10collective18CollectiveEpilogueINS1G_23Sm100TmaWarpSpecializedILi1ELi1ELi32ELb0ELb0EEEJSG_NS5_IJNSW_ISE_SB_EES1L_EEESH_SI_SH_SI_NS1G_6fusion15FusionCallbacksIS1K_NS1N_17LinearCombinationISH_fSH_fLNS_15FloatRoundStyleE2EEESG_S1M_JEEENS4_5SM1004TMEM4LOAD26SM100_TMEM_LOAD_16dp32b32xES13_NS14_INS15_ILi2ELi4ELi3EEES18_NSW_INS5_IJS19_SE_EEENS5_IJSE_SB_EEEEEEENS4_39AutoVectorizingCopyWithAssumedAlignmentILi128EEENS4_14SM90_TMA_STOREES21_S23_S23_EEEvvEEEEvNT_6ParamsE)
        /*09bc*/ 	.short	0x0380
        /*09be*/ 	.short	0x0800


	//----- nvinfo : EIATTR_SW_WAR
	.align		4
.L_55:
        /*09c0*/ 	.byte	0x04, 0x36
        /*09c2*/ 	.short	(.L_57 - .L_56)
.L_56:
        /*09c4*/ 	.word	0x00000008
.L_57:


//--------------------- .nv.callgraph             --------------------------
	.section	.nv.callgraph,"",@"SHT_CUDA_CALLGRAPH"
	.align	4
	.sectionentsize	8
	.align		4
        /*0000*/ 	.word	0x00000000
	.align		4
        /*0004*/ 	.word	0xffffffff
	.align		4
        /*0008*/ 	.word	index@(_ZN7cutlass13device_kernelINS_4gemm6kernel13GemmUniversalIN4cute5tupleIJiiiiEEENS1_10collective13CollectiveMmaINS1_35MainloopSm100TmaUmmaWarpSpecializedILi13ELi2ELi4ENS5_IJNS4_1CILi1EEESB_SB_EEEEENS5_IJNSA_ILi64EEESE_NSA_ILi128EEEEEENS_12float_e4m3_tENS5_IJlSB_lEEENS_12float_e5m2_tESI_NS4_8TiledMMAINS4_8MMA_AtomIJNS4_10MMA_TraitsINS4_19SM100_MMA_F8F6F4_SSEJSH_SJ_fSE_SE_NS4_17integral_constantINS4_4UMMA5MajorELSQ_0EEESR_NSO_INSP_7ScaleInELSS_0EEEST_EEEEEENS4_6LayoutISC_NS5_IJNSA_ILi0EEESX_SX_EEEEENS5_IJNS4_10UnderscoreES10_S10_EEEEENS4_13SM90_TMA_LOADENS4_14ComposedLayoutINS4_7SwizzleILi3ELi4ELi3EEENS4_18smem_ptr_flag_bitsILi8EEENSW_INS5_IJNSA_ILi8EEESF_EEENS5_IJSF_SB_EEEEEEEvNS4_8identityES13_S1D_vS1E_EENS_8epilogue10collective18CollectiveEpilogueINS1G_23Sm100TmaWarpSpecializedILi1ELi1ELi32ELb0ELb0EEEJSG_NS5_IJNSW_ISE_SB_EES1L_EEESH_SI_SH_SI_NS1G_6fusion15FusionCallbacksIS1K_NS1N_17LinearCombinationISH_fSH_fLNS_15FloatRoundStyleE2EEESG_S1M_JEEENS4_5SM1004TMEM4LOAD26SM100_TMEM_LOAD_16dp32b32xES13_NS14_INS15_ILi2ELi4ELi3EEES18_NSW_INS5_IJS19_SE_EEENS5_IJSE_SB_EEEEEEENS4_39AutoVectorizingCopyWithAssumedAlignmentILi128EEENS4_14SM90_TMA_STOREES21_S23_S23_EEEvvEEEEvNT_6ParamsE)
	.align		4
        /*000c*/ 	.word	index@(__assertfail)
	.align		4
        /*0010*/ 	.word	0x00000000
	.align		4
        /*0014*/ 	.word	0xfffffffe
	.align		4
        /*0018*/ 	.word	0x00000000
	.align		4
        /*001c*/ 	.word	0xfffffffd
	.align		4
        /*0020*/ 	.word	0x00000000
	.align		4
        /*0024*/ 	.word	0xfffffffc


//--------------------- .nv.constant4             --------------------------
	.section	.nv.constant4,"a",@progbits
	.align	8
	.align		8
.nv.constant4:
        /*0000*/ 	.dword	__assertfail
	.align		8
        /*0008*/ 	.dword	__unnamed_1
	.align		8
        /*0010*/ 	.dword	__unnamed_2
	.align		8
        /*0018*/ 	.dword	_ZN40_INTERNAL_4f30d6aa_4_k_cu_a712f1e8_328084cuda3std3__45__cpo5beginE
	.align		8
        /*0020*/ 	.dword	_ZN40_INTERNAL_4f30d6aa_4_k_cu_a712f1e8_328084cuda3std3__45__cpo3endE
	.align		8
        /*0028*/ 	.dword	_ZN40_INTERNAL_4f30d6aa_4_k_cu_a712f1e8_328084cuda3std3__45__cpo6cbeginE
	.align		8
        /*0030*/ 	.dword	_ZN40_INTERNAL_4f30d6aa_4_k_cu_a712f1e8_328084cuda3std3__45__cpo4cendE
	.align		8
        /*0038*/ 	.dword	_ZN40_INTERNAL_4f30d6aa_4_k_cu_a712f1e8_328084cuda3std3__442_GLOBAL__N__4f30d6aa_4_k_cu_a712f1e8_328086ignoreE
	.align		8
        /*0040*/ 	.dword	_ZN40_INTERNAL_4f30d6aa_4_k_cu_a712f1e8_328084cuda3std3__419piecewise_constructE
	.align		8
        /*0048*/ 	.dword	_ZN40_INTERNAL_4f30d6aa_4_k_cu_a712f1e8_328084cuda3std3__48in_placeE
	.align		8
        /*0050*/ 	.dword	_ZN40_INTERNAL_4f30d6aa_4_k_cu_a712f1e8_328084cuda3std6ranges3__45__cpo4swapE
	.align		8
        /*0058*/ 	.dword	_ZN40_INTERNAL_4f30d6aa_4_k_cu_a712f1e8_328084cuda3std6ranges3__45__cpo9iter_moveE
	.align		8
        /*0060*/ 	.dword	_ZN40_INTERNAL_4f30d6aa_4_k_cu_a712f1e8_328084cute7productE
	.align		8
        /*0068*/ 	.dword	_ZN40_INTERNAL_4f30d6aa_4_k_cu_a712f1e8_328084cute1_E
	.align		8
        /*0070*/ 	.dword	$str$25
	.align		8
        /*0078*/ 	.dword	$str$26
	.align		8
        /*0080*/ 	.dword	$str$27
	.align		8
        /*0088*/ 	.dword	$str$28


//--------------------- .text._ZN7cutlass13device_kernelINS_4gemm6kernel13GemmUniversalIN4cute5tupleIJiiiiEEENS1_10collective13CollectiveMmaINS1_35MainloopSm100TmaUmmaWarpSpecializedILi13ELi2ELi4ENS5_IJNS4_1CILi1EEESB_SB_EEEEENS5_IJNSA_ILi64EEESE_NSA_ILi128EEEEEENS_12float_e4m3_tENS5_IJlSB_lEEENS_12float_e5m2_tESI_NS4_8TiledMMAINS4_8MMA_AtomIJNS4_10MMA_TraitsINS4_19SM100_MMA_F8F6F4_SSEJSH_SJ_fSE_SE_NS4_17integral_constantINS4_4UMMA5MajorELSQ_0EEESR_NSO_INSP_7ScaleInELSS_0EEEST_EEEEEENS4_6LayoutISC_NS5_IJNSA_ILi0EEESX_SX_EEEEENS5_IJNS4_10UnderscoreES10_S10_EEEEENS4_13SM90_TMA_LOADENS4_14ComposedLayoutINS4_7SwizzleILi3ELi4ELi3EEENS4_18smem_ptr_flag_bitsILi8EEENSW_INS5_IJNSA_ILi8EEESF_EEENS5_IJSF_SB_EEEEEEEvNS4_8identityES13_S1D_vS1E_EENS_8epilogue10collective18CollectiveEpilogueINS1G_23Sm100TmaWarpSpecializedILi1ELi1ELi32ELb0ELb0EEEJSG_NS5_IJNSW_ISE_SB_EES1L_EEESH_SI_SH_SI_NS1G_6fusion15FusionCallbacksIS1K_NS1N_17LinearCombinationISH_fSH_fLNS_15FloatRoundStyleE2EEESG_S1M_JEEENS4_5SM1004TMEM4LOAD26SM100_TMEM_LOAD_16dp32b32xES13_NS14_INS15_ILi2ELi4ELi3EEES18_NSW_INS5_IJS19_SE_EEENS5_IJSE_SB_EEEEEEENS4_39AutoVectorizingCopyWithAssumedAlignmentILi128EEENS4_14SM90_TMA_STOREES21_S23_S23_EEEvvEEEEvNT_6ParamsE --------------------------
	.section	.text._ZN7cutlass13device_kernelINS_4gemm6kernel13GemmUniversalIN4cute5tupleIJiiiiEEENS1_10collective13CollectiveMmaINS1_35MainloopSm100TmaUmmaWarpSpecializedILi13ELi2ELi4ENS5_IJNS4_1CILi1EEESB_SB_EEEEENS5_IJNSA_ILi64EEESE_NSA_ILi128EEEEEENS_12float_e4m3_tENS5_IJlSB_lEEENS_12float_e5m2_tESI_NS4_8TiledMMAINS4_8MMA_AtomIJNS4_10MMA_TraitsINS4_19SM100_MMA_F8F6F4_SSEJSH_SJ_fSE_SE_NS4_17integral_constantINS4_4UMMA5MajorELSQ_0EEESR_NSO_INSP_7ScaleInELSS_0EEEST_EEEEEENS4_6LayoutISC_NS5_IJNSA_ILi0EEESX_SX_EEEEENS5_IJNS4_10UnderscoreES10_S10_EEEEENS4_13SM90_TMA_LOADENS4_14ComposedLayoutINS4_7SwizzleILi3ELi4ELi3EEENS4_18smem_ptr_flag_bitsILi8EEENSW_INS5_IJNSA_ILi8EEESF_EEENS5_IJSF_SB_EEEEEEEvNS4_8identityES13_S1D_vS1E_EENS_8epilogue10collective18CollectiveEpilogueINS1G_23Sm100TmaWarpSpecializedILi1ELi1ELi32ELb0ELb0EEEJSG_NS5_IJNSW_ISE_SB_EES1L_EEESH_SI_SH_SI_NS1G_6fusion15FusionCallbacksIS1K_NS1N_17LinearCombinationISH_fSH_fLNS_15FloatRoundStyleE2EEESG_S1M_JEEENS4_5SM1004TMEM4LOAD26SM100_TMEM_LOAD_16dp32b32xES13_NS14_INS15_ILi2ELi4ELi3EEES18_NSW_INS5_IJS19_SE_EEENS5_IJSE_SB_EEEEEEENS4_39AutoVectorizingCopyWithAssumedAlignmentILi128EEENS4_14SM90_TMA_STOREES21_S23_S23_EEEvvEEEEvNT_6ParamsE,"ax",@progbits
	.align	128
.text._ZN7cutlass13device_kernelINS_4gemm6kernel13GemmUniversalIN4cute5tupleIJiiiiEEENS1_10collective13CollectiveMmaINS1_35MainloopSm100TmaUmmaWarpSpecializedILi13ELi2ELi4ENS5_IJNS4_1CILi1EEESB_SB_EEEEENS5_IJNSA_ILi64EEESE_NSA_ILi128EEEEEENS_12float_e4m3_tENS5_IJlSB_lEEENS_12float_e5m2_tESI_NS4_8TiledMMAINS4_8MMA_AtomIJNS4_10MMA_TraitsINS4_19SM100_MMA_F8F6F4_SSEJSH_SJ_fSE_SE_NS4_17integral_constantINS4_4UMMA5MajorELSQ_0EEESR_NSO_INSP_7ScaleInELSS_0EEEST_EEEEEENS4_6LayoutISC_NS5_IJNSA_ILi0EEESX_SX_EEEEENS5_IJNS4_10UnderscoreES10_S10_EEEEENS4_13SM90_TMA_LOADENS4_14ComposedLayoutINS4_7SwizzleILi3ELi4ELi3EEENS4_18smem_ptr_flag_bitsILi8EEENSW_INS5_IJNSA_ILi8EEESF_EEENS5_IJSF_SB_EEEEEEEvNS4_8identityES13_S1D_vS1E_EENS_8epilogue10collective18CollectiveEpilogueINS1G_23Sm100TmaWarpSpecializedILi1ELi1ELi32ELb0ELb0EEEJSG_NS5_IJNSW_ISE_SB_EES1L_EEESH_SI_SH_SI_NS1G_6fusion15FusionCallbacksIS1K_NS1N_17LinearCombinationISH_fSH_fLNS_15FloatRoundStyleE2EEESG_S1M_JEEENS4_5SM1004TMEM4LOAD26SM100_TMEM_LOAD_16dp32b32xES13_NS14_INS15_ILi2ELi4ELi3EEES18_NSW_INS5_IJS19_SE_EEENS5_IJSE_SB_EEEEEEENS4_39AutoVectorizingCopyWithAssumedAlignmentILi128EEENS4_14SM90_TMA_STOREES21_S23_S23_EEEvvEEEEvNT_6ParamsE:
        .type           _ZN7cutlass13device_kernelINS_4gemm6kernel13GemmUniversalIN4cute5tupleIJiiiiEEENS1_10collective13CollectiveMmaINS1_35MainloopSm100TmaUmmaWarpSpecializedILi13ELi2ELi4ENS5_IJNS4_1CILi1EEESB_SB_EEEEENS5_IJNSA_ILi64EEESE_NSA_ILi128EEEEEENS_12float_e4m3_tENS5_IJlSB_lEEENS_12float_e5m2_tESI_NS4_8TiledMMAINS4_8MMA_AtomIJNS4_10MMA_TraitsINS4_19SM100_MMA_F8F6F4_SSEJSH_SJ_fSE_SE_NS4_17integral_constantINS4_4UMMA5MajorELSQ_0EEESR_NSO_INSP_7ScaleInELSS_0EEEST_EEEEEENS4_6LayoutISC_NS5_IJNSA_ILi0EEESX_SX_EEEEENS5_IJNS4_10UnderscoreES10_S10_EEEEENS4_13SM90_TMA_LOADENS4_14ComposedLayoutINS4_7SwizzleILi3ELi4ELi3EEENS4_18smem_ptr_flag_bitsILi8EEENSW_INS5_IJNSA_ILi8EEESF_EEENS5_IJSF_SB_EEEEEEEvNS4_8identityES13_S1D_vS1E_EENS_8epilogue10collective18CollectiveEpilogueINS1G_23Sm100TmaWarpSpecializedILi1ELi1ELi32ELb0ELb0EEEJSG_NS5_IJNSW_ISE_SB_EES1L_EEESH_SI_SH_SI_NS1G_6fusion15FusionCallbacksIS1K_NS1N_17LinearCombinationISH_fSH_fLNS_15FloatRoundStyleE2EEESG_S1M_JEEENS4_5SM1004TMEM4LOAD26SM100_TMEM_LOAD_16dp32b32xES13_NS14_INS15_ILi2ELi4ELi3EEES18_NSW_INS5_IJS19_SE_EEENS5_IJSE_SB_EEEEEEENS4_39AutoVectorizingCopyWithAssumedAlignmentILi128EEENS4_14SM90_TMA_STOREES21_S23_S23_EEEvvEEEEvNT_6ParamsE,@function
        .size           _ZN7cutlass13device_kernelINS_4gemm6kernel13GemmUniversalIN4cute5tupleIJiiiiEEENS1_10collective13CollectiveMmaINS1_35MainloopSm100TmaUmmaWarpSpecializedILi13ELi2ELi4ENS5_IJNS4_1CILi1EEESB_SB_EEEEENS5_IJNSA_ILi64EEESE_NSA_ILi128EEEEEENS_12float_e4m3_tENS5_IJlSB_lEEENS_12float_e5m2_tESI_NS4_8TiledMMAINS4_8MMA_AtomIJNS4_10MMA_TraitsINS4_19SM100_MMA_F8F6F4_SSEJSH_SJ_fSE_SE_NS4_17integral_constantINS4_4UMMA5MajorELSQ_0EEESR_NSO_INSP_7ScaleInELSS_0EEEST_EEEEEENS4_6LayoutISC_NS5_IJNSA_ILi0EEESX_SX_EEEEENS5_IJNS4_10UnderscoreES10_S10_EEEEENS4_13SM90_TMA_LOADENS4_14ComposedLayoutINS4_7SwizzleILi3ELi4ELi3EEENS4_18smem_ptr_flag_bitsILi8EEENSW_INS5_IJNSA_ILi8EEESF_EEENS5_IJSF_SB_EEEEEEEvNS4_8identityES13_S1D_vS1E_EENS_8epilogue10collective18CollectiveEpilogueINS1G_23Sm100TmaWarpSpecializedILi1ELi1ELi32ELb0ELb0EEEJSG_NS5_IJNSW_ISE_SB_EES1L_EEESH_SI_SH_SI_NS1G_6fusion15FusionCallbacksIS1K_NS1N_17LinearCombinationISH_fSH_fLNS_15FloatRoundStyleE2EEESG_S1M_JEEENS4_5SM1004TMEM4LOAD26SM100_TMEM_LOAD_16dp32b32xES13_NS14_INS15_ILi2ELi4ELi3EEES18_NSW_INS5_IJS19_SE_EEENS5_IJSE_SB_EEEEEEENS4_39AutoVectorizingCopyWithAssumedAlignmentILi128EEENS4_14SM90_TMA_STOREES21_S23_S23_EEEvvEEEEvNT_6ParamsE,(.L_x_156 - _ZN7cutlass13device_kernelINS_4gemm6kernel13GemmUniversalIN4cute5tupleIJiiiiEEENS1_10collective13CollectiveMmaINS1_35MainloopSm100TmaUmmaWarpSpecializedILi13ELi2ELi4ENS5_IJNS4_1CILi1EEESB_SB_EEEEENS5_IJNSA_ILi64EEESE_NSA_ILi128EEEEEENS_12float_e4m3_tENS5_IJlSB_lEEENS_12float_e5m2_tESI_NS4_8TiledMMAINS4_8MMA_AtomIJNS4_10MMA_TraitsINS4_19SM100_MMA_F8F6F4_SSEJSH_SJ_fSE_SE_NS4_17integral_constantINS4_4UMMA5MajorELSQ_0EEESR_NSO_INSP_7ScaleInELSS_0EEEST_EEEEEENS4_6LayoutISC_NS5_IJNSA_ILi0EEESX_SX_EEEEENS5_IJNS4_10UnderscoreES10_S10_EEEEENS4_13SM90_TMA_LOADENS4_14ComposedLayoutINS4_7SwizzleILi3ELi4ELi3EEENS4_18smem_ptr_flag_bitsILi8EEENSW_INS5_IJNSA_ILi8EEESF_EEENS5_IJSF_SB_EEEEEEEvNS4_8identityES13_S1D_vS1E_EENS_8epilogue10collective18CollectiveEpilogueINS1G_23Sm100TmaWarpSpecializedILi1ELi1ELi32ELb0ELb0EEEJSG_NS5_IJNSW_ISE_SB_EES1L_EEESH_SI_SH_SI_NS1G_6fusion15FusionCallbacksIS1K_NS1N_17LinearCombinationISH_fSH_fLNS_15FloatRoundStyleE2EEESG_S1M_JEEENS4_5SM1004TMEM4LOAD26SM100_TMEM_LOAD_16dp32b32xES13_NS14_INS15_ILi2ELi4ELi3EEES18_NSW_INS5_IJS19_SE_EEENS5_IJSE_SB_EEEEEEENS4_39AutoVectorizingCopyWithAssumedAlignmentILi128EEENS4_14SM90_TMA_STOREES21_S23_S23_EEEvvEEEEvNT_6ParamsE)
        .other          _ZN7cutlass13device_kernelINS_4gemm6kernel13GemmUniversalIN4cute5tupleIJiiiiEEENS1_10collective13CollectiveMmaINS1_35MainloopSm100TmaUmmaWarpSpecializedILi13ELi2ELi4ENS5_IJNS4_1CILi1EEESB_SB_EEEEENS5_IJNSA_ILi64EEESE_NSA_ILi128EEEEEENS_12float_e4m3_tENS5_IJlSB_lEEENS_12float_e5m2_tESI_NS4_8TiledMMAINS4_8MMA_AtomIJNS4_10MMA_TraitsINS4_19SM100_MMA_F8F6F4_SSEJSH_SJ_fSE_SE_NS4_17integral_constantINS4_4UMMA5MajorELSQ_0EEESR_NSO_INSP_7ScaleInELSS_0EEEST_EEEEEENS4_6LayoutISC_NS5_IJNSA_ILi0EEESX_SX_EEEEENS5_IJNS4_10UnderscoreES10_S10_EEEEENS4_13SM90_TMA_LOADENS4_14ComposedLayoutINS4_7SwizzleILi3ELi4ELi3EEENS4_18smem_ptr_flag_bitsILi8EEENSW_INS5_IJNSA_ILi8EEESF_EEENS5_IJSF_SB_EEEEEEEvNS4_8identityES13_S1D_vS1E_EENS_8epilogue10collective18CollectiveEpilogueINS1G_23Sm100TmaWarpSpecializedILi1ELi1ELi32ELb0ELb0EEEJSG_NS5_IJNSW_ISE_SB_EES1L_EEESH_SI_SH_SI_NS1G_6fusion15FusionCallbacksIS1K_NS1N_17LinearCombinationISH_fSH_fLNS_15FloatRoundStyleE2EEESG_S1M_JEEENS4_5SM1004TMEM4LOAD26SM100_TMEM_LOAD_16dp32b32xES13_NS14_INS15_ILi2ELi4ELi3EEES18_NSW_INS5_IJS19_SE_EEENS5_IJSE_SB_EEEEEEENS4_39AutoVectorizingCopyWithAssumedAlignmentILi128EEENS4_14SM90_TMA_STOREES21_S23_S23_EEEvvEEEEvNT_6ParamsE,@"STO_CUDA_ENTRY STV_DEFAULT"
_ZN7cutlass13device_kernelINS_4gemm6kernel13GemmUniversalIN4cute5tupleIJiiiiEEENS1_10collective13CollectiveMmaINS1_35MainloopSm100TmaUmmaWarpSpecializedILi13ELi2ELi4ENS5_IJNS4_1CILi1EEESB_SB_EEEEENS5_IJNSA_ILi64EEESE_NSA_ILi128EEEEEENS_12float_e4m3_tENS5_IJlSB_lEEENS_12float_e5m2_tESI_NS4_8TiledMMAINS4_8MMA_AtomIJNS4_10MMA_TraitsINS4_19SM100_MMA_F8F6F4_SSEJSH_SJ_fSE_SE_NS4_17integral_constantINS4_4UMMA5MajorELSQ_0EEESR_NSO_INSP_7ScaleInELSS_0EEEST_EEEEEENS4_6LayoutISC_NS5_IJNSA_ILi0EEESX_SX_EEEEENS5_IJNS4_10UnderscoreES10_S10_EEEEENS4_13SM90_TMA_LOADENS4_14ComposedLayoutINS4_7SwizzleILi3ELi4ELi3EEENS4_18smem_ptr_flag_bitsILi8EEENSW_INS5_IJNSA_ILi8EEESF_EEENS5_IJSF_SB_EEEEEEEvNS4_8identityES13_S1D_vS1E_EENS_8epilogue10collective18CollectiveEpilogueINS1G_23Sm100TmaWarpSpecializedILi1ELi1ELi32ELb0ELb0EEEJSG_NS5_IJNSW_ISE_SB_EES1L_EEESH_SI_SH_SI_NS1G_6fusion15FusionCallbacksIS1K_NS1N_17LinearCombinationISH_fSH_fLNS_15FloatRoundStyleE2EEESG_S1M_JEEENS4_5SM1004TMEM4LOAD26SM100_TMEM_LOAD_16dp32b32xES13_NS14_INS15_ILi2ELi4ELi3EEES18_NSW_INS5_IJS19_SE_EEENS5_IJSE_SB_EEEEEEENS4_39AutoVectorizingCopyWithAssumedAlignmentILi128EEENS4_14SM90_TMA_STOREES21_S23_S23_EEEvvEEEEvNT_6ParamsE:
[----:B------:R-:W1:Y:S01]  /*0000*/  LDC R1, c[0x0][0x37c] ;  /* 0x0000df00ff017b82 */ /* 0x000e620000000800 */
[----:B------:R-:W2:Y:S01]  /*0010*/  S2R R101, SR_TID.X ;  /* 0x0000000000657919 */ /* 0x000ea20000002100 */
[----:B------:R-:W3:Y:S01]  /*0020*/  LDCU.64 UR4, c[0x0][0x890] ;  /* 0x00011200ff0477ac */ /* 0x000ee20008000a00 */
[----:B------:R-:W-:Y:S02]  /*0030*/  PRMT R96, RZ, 0x7610, R96 ;  /* 0x00007610ff607816 */ /* 0x000fe40000000060 */
[----:B------:R-:W-:Y:S01]  /*0040*/  ELECT P5, URZ, PT ;  /* 0x0000000000ff782f */ /* 0x000fe200038a0000 */
[----:B------:R-:W4:Y:S01]  /*0050*/  LDCU.64 UR40, c[0x0][0x358] ;  /* 0x00006b00ff2877ac */ /* 0x000f220008000a00 */
[----:B---3--:R-:W-:-:S04]  /*0060*/  UISETP.NE.U32.AND UP0, UPT, UR4, URZ, UPT ;  /* 0x000000ff0400728c */ /* 0x008fc8000bf05070 */
[----:B------:R-:W-:Y:S01]  /*0070*/  UISETP.NE.AND.EX UP0, UPT, UR5, URZ, UPT, UP0 ;  /* 0x000000ff0500728c */ /* 0x000fe2000bf05300 */
[----:B--2---:R-:W-:-:S05]  /*0080*/  SHF.R.U32.HI R104, RZ, 0x5, R101 ;  /* 0x00000005ff687819 */ /* 0x004fca0000011665 */
[----:B------:R-:W2:Y:S02]  /*0090*/  SHFL.IDX PT, R0, R104, RZ, 0x1f ;  /* 0x00001fff68007589 */ /* 0x000ea400000e0000 */
[----:B--2---:R-:W-:Y:S01]  /*00a0*/  R2UR UR8, R0 ;  /* 0x00000000000872ca */ /* 0x004fe200000e0000 */
[----:B-1--4-:R-:W-:-:S14]  /*00b0*/  BRA.U UP0, `(.L_x_0) ;  /* 0x00000001002c7547 */ /* 0x012fdc000b800000 */
[----:B------:R-:W1:Y:S02]  /*00c0*/  LDCU.64 UR6, c[0x0][0x888] ;  /* 0x00011100ff0677ac */ /* 0x000e640008000a00 */
[----:B-1----:R-:W-:-:S04]  /*00d0*/  UISETP.NE.U32.AND UP0, UPT, UR6, URZ, UPT ;  /* 0x000000ff0600728c */ /* 0x002fc8000bf05070 */
[----:B------:R-:W-:-:S09]  /*00e0*/  UISETP.NE.AND.EX UP0, UPT, UR7, URZ, UPT, UP0 ;  /* 0x000000ff0700728c */ /* 0x000fd2000bf05300 */
[----:B------:R-:W-:Y:S05]  /*00f0*/  BRA.U !UP0, `(.L_x_1) ;  /* 0x0000000108107547 */ /* 0x000fea000b800000 */
[----:B------:R-:W1:Y:S02]  /*0100*/  LDC.64 R2, c[0x0][0x888] ;  /* 0x00022200ff027b82 */ /* 0x000e640000000a00 */
[----:B-1----:R1:W5:Y:S01]  /*0110*/  LDG.E R49, desc[UR40][R2.64] ;  /* 0x0000002802317981 */ /* 0x002362000c1e1900 */
[----:B------:R-:W-:Y:S01]  /*0120*/  HFMA2 R96, -RZ, RZ, 0, 5.9604644775390625e-08 ;  /* 0x00000001ff607431 */ /* 0x000fe200000001ff */
[----:B------:R-:W-:Y:S05]  /*0130*/  BRA `(.L_x_0) ;  /* 0x00000000000c7947 */ /* 0x000fea0003800000 */
.L_x_1:
[----:B------:R-:W1:Y:S01]  /*0140*/  LDCU UR6, c[0x0][0x880] ;  /* 0x00011000ff0677ac */ /* 0x000e620008000800 */
[----:B------:R-:W-:Y:S01]  /*0150*/  HFMA2 R96, -RZ, RZ, 0, 5.9604644775390625e-08 ;  /* 0x00000001ff607431 */ /* 0x000fe200000001ff */
[----:B-1----:R-:W-:-:S07]  /*0160*/  MOV R49, UR6 ;  /* 0x0000000600317c02 */ /* 0x002fce0008000f00 */
.L_x_0:
[----:B------:R-:W2:Y:S02]  /*0170*/  LDCU.64 UR6, c[0x0][0x8b0] ;  /* 0x00011600ff0677ac */ /* 0x000ea40008000a00 */
[----:B--2---:R-:W-:-:S04]  /*0180*/  UISETP.NE.U32.AND UP0, UPT, UR6, URZ, UPT ;  /* 0x000000ff0600728c */ /* 0x004fc8000bf05070 */
[----:B------:R-:W-:-:S09]  /*0190*/  UISETP.NE.AND.EX UP0, UPT, UR7, URZ, UPT, UP0 ;  /* 0x000000ff0700728c */ /* 0x000fd2000bf05300 */
[----:B------:R-:W-:Y:S05]  /*01a0*/  BRA.U UP0, `(.L_x_2) ;  /* 0x0000000100247547 */ /* 0x000fea000b800000 */
[----:B------:R-:W2:Y:S02]  /*01b0*/  LDCU.64 UR6, c[0x0][0x8a8] ;  /* 0x00011500ff0677ac */ /* 0x000ea40008000a00 */
[----:B--2---:R-:W-:-:S04]  /*01c0*/  UISETP.NE.U32.AND UP0, UPT, UR6, URZ, UPT ;  /* 0x000000ff0600728c */ /* 0x004fc8000bf05070 */
[----:B------:R-:W-:-:S09]  /*01d0*/  UISETP.NE.AND.EX UP0, UPT, UR7, URZ, UPT, UP0 ;  /* 0x000000ff0700728c */ /* 0x000fd2000bf05300 */
[----:B------:R-:W-:Y:S05]  /*01e0*/  BRA.U !UP0, `(.L_x_3) ;  /* 0x00000001080c7547 */ /* 0x000fea000b800000 */
[----:B-1----:R-:W1:Y:S02]  /*01f0*/  LDC.64 R2, c[0x0][0x8a8] ;  /* 0x00022a00ff027b82 */ /* 0x002e640000000a00 */
[----:B-1----:R2:W5:Y:S01]  /*0200*/  LDG.E R47, desc[UR40][R2.64] ;  /* 0x00000028022f7981 */ /* 0x002562000c1e1900 */
[----:B------:R-:W-:Y:S05]  /*0210*/  BRA `(.L_x_2) ;  /* 0x0000000000087947 */ /* 0x000fea0003800000 */
.L_x_3:
[----:B------:R-:W2:Y:S02]  /*0220*/  LDCU UR6, c[0x0][0x8a0] ;  /* 0x00011400ff0677ac */ /* 0x000ea40008000800 */
[----:B--2---:R-:W-:Y:S02]  /*0230*/  MOV R47, UR6 ;  /* 0x00000006002f7c02 */ /* 0x004fe40008000f00 */
.L_x_2:
[----:B------:R-:W-:Y:S01]  /*0240*/  IMAD.U32 R0, RZ, RZ, UR8 ;  /* 0x00000008ff007e24 */ /* 0x000fe2000f8e00ff */
[----:B------:R-:W-:Y:S04]  /*0250*/  BSSY.RECONVERGENT B0, `(.L_x_4) ;  /* 0x000000c000007945 */ /* 0x000fe80003800200 */
[C---:B------:R-:W-:Y:S02]  /*0260*/  ISETP.NE.OR P1, PT, R0.reuse, 0x1, !P5 ;  /* 0x000000010000780c */ /* 0x040fe40006f25670 */
[----:B------:R-:W-:-:S11]  /*0270*/  ISETP.NE.OR P0, PT, R0, 0x3, !P5 ;  /* 0x000000030000780c */ /* 0x000fd60006f05670 */
[----:B------:R-:W-:Y:S05]  /*0280*/  @P1 BRA `(.L_x_5) ;  /* 0x0000000000201947 */ /* 0x000fea0003800000 */
[----:B------:R-:W3:Y:S02]  /*0290*/  LDCU.64 UR6, c[0x0][0x348] ;  /* 0x00006900ff0677ac */ /* 0x000ee40008000a00 */
[----:B---3--:R-:W-:Y:S02]  /*02a0*/  UIADD3 UR10, UP1, UPT, UR6, 0x80, URZ ;  /* 0x00000080060a7890 */ /* 0x008fe4000ff3e0ff */
[----:B------:R-:W-:Y:S02]  /*02b0*/  UIADD3 UR6, UP0, UPT, UR6, 0x180, URZ ;  /* 0x0000018006067890 */ /* 0x000fe4000ff1e0ff */
[----:B------:R-:W-:Y:S02]  /*02c0*/  UIADD3.X UR11, UPT, UPT, URZ, UR7, URZ, UP1, !UPT ;  /* 0x00000007ff0b7290 */ /* 0x000fe40008ffe4ff */
[----:B------:R-:W-:-:S07]  /*02d0*/  UIADD3.X UR7, UPT, UPT, URZ, UR7, URZ, UP0, !UPT ;  /* 0x00000007ff077290 */ /* 0x000fce00087fe4ff */
[----:B------:R3:W-:Y:S02]  /*02e0*/  UTMACCTL.PF [UR10] ;  /* 0x000000000a0079b9 */ /* 0x0007e40008040000 */
[----:B------:R3:W-:Y:S02]  /*02f0*/  UTMACCTL.PF [UR6] ;  /* 0x00000000060079b9 */ /* 0x0007e40008040000 */
[----:B---3--:R-:W-:Y:S01]  /*0300*/  NOP ;  /* 0x0000000000007918 */ /* 0x008fe20000000000 */
.L_x_5:
[----:B------:R-:W-:Y:S05]  /*0310*/  BSYNC.RECONVERGENT B0 ;  /* 0x0000000000007941 */ /* 0x000fea0003800200 */
.L_x_4:
[----:B------:R-:W-:Y:S04]  /*0320*/  BSSY.RECONVERGENT B0, `(.L_x_6) ;  /* 0x000000a000007945 */ /* 0x000fe80003800200 */
        /* <DEDUP_REMOVED lines=9> */
.L_x_7:
[----:B------:R-:W-:Y:S05]  /*03c0*/  BSYNC.RECONVERGENT B0 ;  /* 0x0000000000007941 */ /* 0x000fea0003800200 */
.L_x_6:
[----:B------:R-:W3:Y:S01]  /*03d0*/  LDCU.64 UR6, c[0x0][0x888] ;  /* 0x00011100ff0677ac */ /* 0x000ee20008000a00 */
[----:B------:R-:W-:Y:S02]  /*03e0*/  UISETP.EQ.U32.AND UP1, UPT, UR4, URZ, UPT ;  /* 0x000000ff0400728c */ /* 0x000fe4000bf22070 */
[----:B------:R-:W-:Y:S02]  /*03f0*/  UPLOP3.LUT UP2, UPT, UPT, UPT, UPT, 0x80, 0x8 ;  /* 0x000000000008789c */ /* 0x000fe40003f4f070 */
[----:B---3--:R-:W-:-:S04]  /*0400*/  UISETP.NE.U32.AND UP0, UPT, UR6, URZ, UPT ;  /* 0x000000ff0600728c */ /* 0x008fc8000bf05070 */
[----:B------:R-:W-:-:S04]  /*0410*/  UISETP.NE.AND.EX UP0, UPT, UR7, URZ, UPT, UP0 ;  /* 0x000000ff0700728c */ /* 0x000fc8000bf05300 */
[----:B------:R-:W-:-:S04]  /*0420*/  UISETP.EQ.OR.EX UP3, UPT, UR5, URZ, !UP0, UP1 ;  /* 0x000000ff0500728c */ /* 0x000fc8000c762710 */
[----:B------:R-:W-:-:S05]  /*0430*/  UP2UR UR44, UPR, URZ, 0x8 ;  /* 0x00000008ff2c7883 */ /* 0x000fca0008000000 */
[----:B------:R-:W-:Y:S07]  /*0440*/  BRA.U !UP3, `(.L_x_8) ;  /* 0x000000010b207547 */ /* 0x000fee000b800000 */
[----:B------:R-:W-:Y:S01]  /*0450*/  UISETP.NE.U32.AND UP2, UPT, UR4, URZ, UPT ;  /* 0x000000ff0400728c */ /* 0x000fe2000bf45070 */
[----:B-----5:R-:W-:Y:S01]  /*0460*/  FSETP.NEU.AND P0, PT, R49, RZ, PT ;  /* 0x000000ff3100720b */ /* 0x020fe20003f0d000 */
[----:B------:R-:W-:Y:S02]  /*0470*/  USEL UR4, URZ, 0xffffffff, UP0 ;  /* 0xffffffffff047887 */ /* 0x000fe40008000000 */
[----:B------:R-:W-:-:S10]  /*0480*/  UISETP.NE.AND.EX UP2, UPT, UR5, URZ, UPT, UP2 ;  /* 0x000000ff0500728c */ /* 0x000fd4000bf45320 */
[----:B------:R-:W-:Y:S01]  /*0490*/  VOTEU.ANY UP1, P0 ;  /* 0x0000000000ff7886 */ /* 0x000fe20000020100 */
[----:B------:R-:W-:-:S04]  /*04a0*/  @!UP2 USEL UR4, URZ, 0xffffffff, UP1 ;  /* 0xffffffffff04a887 */ /* 0x000fc80008800000 */
[----:B------:R-:W-:-:S04]  /*04b0*/  ULOP3.LUT UR4, UR4, 0x1, URZ, 0xc0, !UPT ;  /* 0x0000000104047892 */ /* 0x000fc8000f8ec0ff */
[----:B------:R-:W-:-:S11]  /*04c0*/  UISETP.NE.U32.AND UP2, UPT, UR4, 0x1, UPT ;  /* 0x000000010400788c */ /* 0x000fd6000bf45070 */
.L_x_8:
[----:B-12---:R-:W1:Y:S01]  /*04d0*/  SHFL.IDX PT, R2, R104, RZ, 0x1f ;  /* 0x00001fff68027589 */ /* 0x006e6200000e0000 */
[----:B------:R-:W-:-:S04]  /*04e0*/  UISETP.NE.AND UP1, UPT, UR8, 0x2, UPT ;  /* 0x000000020800788c */ /* 0x000fc8000bf25270 */
[----:B------:R-:W-:Y:S01]  /*04f0*/  USEL UR13, URZ, 0x1, UP1 ;  /* 0x00000001ff0d7887 */ /* 0x000fe20008800000 */
[----:B-1----:R-:W-:-:S13]  /*0500*/  ISETP.NE.AND P0, PT, R2, RZ, PT ;  /* 0x000000ff0200720c */ /* 0x002fda0003f05270 */
[----:B------:R-:W-:Y:S05]  /*0510*/  @P0 BRA `(.L_x_9) ;  /* 0x00000000009c0947 */ /* 0x000fea0003800000 */
[----:B------:R-:W-:Y:S01]  /*0520*/  ELECT P0, URZ, PT ;  /* 0x0000000000ff782f */ /* 0x000fe20003800000 */
[----:B------:R-:W-:-:S12]  /*0530*/  BSSY.RECONVERGENT B0, `(.L_x_9) ;  /* 0x0000025000007945 */ /* 0x000fd80003800200 */
[----:B------:R-:W-:Y:S05]  /*0540*/  @!P0 BRA `(.L_x_10) ;  /* 0x00000000008c8947 */ /* 0x000fea0003800000 */
[----:B------:R-:W1:Y:S01]  /*0550*/  S2UR UR5, SR_CgaCtaId ;  /* 0x00000000000579c3 */ /* 0x000e620000008800 */
[----:B------:R-:W-:Y:S01]  /*0560*/  UMOV UR6, 0x400 ;  /* 0x0000040000067882 */ /* 0x000fe20000000000 */
[----:B------:R-:W-:Y:S01]  /*0570*/  UMOV UR4, 0x1 ;  /* 0x0000000100047882 */ /* 0x000fe20000000000 */
[----:B-1----:R-:W-:Y:S02]  /*0580*/  ULEA UR5, UR5, UR6, 0x18 ;  /* 0x0000000605057291 */ /* 0x002fe4000f8ec0ff */
[----:B------:R-:W-:-:S04]  /*0590*/  UIADD3 UR6, UPT, UPT, -UR4, 0x100000, URZ ;  /* 0x0010000004067890 */ /* 0x000fc8000fffe1ff */
[----:B------:R-:W-:Y:S02]  /*05a0*/  USHF.L.U32 UR7, UR6, 0xb, URZ ;  /* 0x0000000b06077899 */ /* 0x000fe400080006ff */
[----:B------:R-:W-:Y:S01]  /*05b0*/  USHF.L.U32 UR6, UR6, 0x1, URZ ;  /* 0x0000000106067899 */ /* 0x000fe200080006ff */
[----:B------:R-:W1:Y:S11]  /*05c0*/  FENCE.VIEW.ASYNC.S ;  /* 0x00000000000073c6 */ /* 0x000e760000000000 */
[----:B-1----:R1:W2:Y:S01]  /*05d0*/  SYNCS.EXCH.64 URZ, [UR5], UR6 ;  /* 0x0000000605ff75b2 */ /* 0x0022a20008000100 */
[----:B------:R1:W3:Y:S01]  /*05e0*/  SYNCS.EXCH.64 URZ, [UR5+0x68], UR6 ;  /* 0x0000680605ff75b2 */ /* 0x0002e20008000100 */
[----:B------:R1:W4:Y:S01]  /*05f0*/  SYNCS.EXCH.64 URZ, [UR5+0x8], UR6 ;  /* 0x0000080605ff75b2 */ /* 0x0003220008000100 */
[----:B------:R1:W1:Y:S01]  /*0600*/  SYNCS.EXCH.64 URZ, [UR5+0x70], UR6 ;  /* 0x0000700605ff75b2 */ /* 0x0002620008000100 */
        /* <DEDUP_REMOVED lines=22> */
[----:B--234-:R-:W-:Y:S01]  /*0770*/  NOP ;  /* 0x0000000000007918 */ /* 0x01cfe20000000000 */
.L_x_10:
[----:B-1----:R-:W-:Y:S05]  /*0780*/  BSYNC.RECONVERGENT B0 ;  /* 0x0000000000007941 */ /* 0x002fea0003800200 */
.L_x_9:
[----:B------:R-:W1:Y:S01]  /*0790*/  SHFL.IDX PT, R2, R104, RZ, 0x1f ;  /* 0x00001fff68027589 */ /* 0x000e6200000e0000 */
[----:B------:R-:W-:Y:S01]  /*07a0*/  NOP ;  /* 0x0000000000007918 */ /* 0x000fe20000000000 */
[----:B-1----:R-:W-:-:S13]  /*07b0*/  ISETP.NE.AND P0, PT, R2, 0x1, PT ;  /* 0x000000010200780c */ /* 0x002fda0003f05270 */
[----:B------:R-:W-:Y:S05]  /*07c0*/  @P0 BRA `(.L_x_11) ;  /* 0x0000000000400947 */ /* 0x000fea0003800000 */
[----:B------:R-:W1:Y:S01]  /*07d0*/  S2UR UR6, SR_CgaCtaId ;  /* 0x00000000000679c3 */ /* 0x000e620000008800 */
[----:B------:R-:W-:Y:S01]  /*07e0*/  UMOV UR7, 0x400 ;  /* 0x0000040000077882 */ /* 0x000fe20000000000 */
[----:B------:R-:W-:Y:S01]  /*07f0*/  UMOV UR5, 0x20 ;  /* 0x0000002000057882 */ /* 0x000fe20000000000 */
[----:B------:R-:W-:Y:S01]  /*0800*/  UMOV UR4, 0x80 ;  /* 0x0000008000047882 */ /* 0x000fe20000000000 */
[----:B------:R-:W-:-:S04]  /*0810*/  UIADD3 UR10, UPT, UPT, -UR5, 0x100000, URZ ;  /* 0x00100000050a7890 */ /* 0x000fc8000fffe1ff */
[----:B------:R-:W-:Y:S02]  /*0820*/  USHF.L.U32 UR11, UR10, 0xb, URZ ;  /* 0x0000000b0a0b7899 */ /* 0x000fe400080006ff */
[----:B------:R-:W-:Y:S02]  /*0830*/  USHF.L.U32 UR10, UR10, 0x1, URZ ;  /* 0x000000010a0a7899 */ /* 0x000fe400080006ff */
[----:B------:R-:W-:-:S04]  /*0840*/  UIADD3 UR4, UPT, UPT, -UR4, 0x100000, URZ ;  /* 0x0010000004047890 */ /* 0x000fc8000fffe1ff */
[----:B------:R-:W-:Y:S02]  /*0850*/  USHF.L.U32 UR5, UR4, 0xb, URZ ;  /* 0x0000000b04057899 */ /* 0x000fe400080006ff */
[----:B------:R-:W-:Y:S01]  /*0860*/  USHF.L.U32 UR4, UR4, 0x1, URZ ;  /* 0x0000000104047899 */ /* 0x000fe200080006ff */
[----:B------:R-:W-:Y:S01]  /*0870*/  ELECT P0, URZ, PT ;  /* 0x0000000000ff782f */ /* 0x000fe20003800000 */
[----:B-1----:R-:W-:Y:S01]  /*0880*/  ULEA UR6, UR6, UR7, 0x18 ;  /* 0x0000000706067291 */ /* 0x002fe2000f8ec0ff */
[----:B------:R-:W1:Y:S11]  /*0890*/  FENCE.VIEW.ASYNC.S ;  /* 0x00000000000073c6 */ /* 0x000e760000000000 */
[----:B-1----:R1:W2:Y:S01]  /*08a0*/  SYNCS.EXCH.64 URZ, [UR6+0xd0], UR10 ;  /* 0x0000d00a06ff75b2 */ /* 0x0022a20008000100 */
[----:B------:R1:W3:Y:S01]  /*08b0*/  SYNCS.EXCH.64 URZ, [UR6+0xd8], UR4 ;  /* 0x0000d80406ff75b2 */ /* 0x0002e20008000100 */
[----:B------:R-:W-:Y:S01]  /*08c0*/  NOP ;  /* 0x0000000000007918 */ /* 0x000fe20000000000 */
.L_x_11:
[----:B------:R-:W4:Y:S01]  /*08d0*/  SHFL.IDX PT, R2, R104, RZ, 0x1f ;  /* 0x00001fff68027589 */ /* 0x000f2200000e0000 */
[----:B------:R-:W-:Y:S01]  /*08e0*/  NOP ;  /* 0x0000000000007918 */ /* 0x000fe20000000000 */
[----:B----4-:R-:W-:-:S13]  /*08f0*/  ISETP.NE.AND P0, PT, R2, 0x3, PT ;  /* 0x000000030200780c */ /* 0x010fda0003f05270 */
[----:B------:R-:W-:Y:S05]  /*0900*/  @P0 BRA `(.L_x_12) ;  /* 0x0000000000300947 */ /* 0x000fea0003800000 */
[----:B-1----:R-:W1:Y:S01]  /*0910*/  S2UR UR5, SR_CgaCtaId ;  /* 0x00000000000579c3 */ /* 0x002e620000008800 */
[----:B------:R-:W-:Y:S01]  /*0920*/  UMOV UR6, 0x400 ;  /* 0x0000040000067882 */ /* 0x000fe20000000000 */
[----:B------:R-:W-:Y:S01]  /*0930*/  UMOV UR4, 0x20 ;  /* 0x0000002000047882 */ /* 0x000fe20000000000 */
[----:B------:R-:W-:Y:S01]  /*0940*/  ELECT P0, URZ, PT ;  /* 0x0000000000ff782f */ /* 0x000fe20003800000 */
[----:B-1----:R-:W-:Y:S02]  /*0950*/  ULEA UR5, UR5, UR6, 0x18 ;  /* 0x0000000605057291 */ /* 0x002fe4000f8ec0ff */
[----:B------:R-:W-:-:S04]  /*0960*/  UIADD3 UR6, UPT, UPT, -UR4, 0x100000, URZ ;  /* 0x0010000004067890 */ /* 0x000fc8000fffe1ff */
[----:B------:R-:W-:Y:S02]  /*0970*/  USHF.L.U32 UR7, UR6, 0xb, URZ ;  /* 0x0000000b06077899 */ /* 0x000fe400080006ff */
[----:B------:R-:W-:Y:S01]  /*0980*/  USHF.L.U32 UR6, UR6, 0x1, URZ ;  /* 0x0000000106067899 */ /* 0x000fe200080006ff */
[----:B------:R-:W1:Y:S11]  /*0990*/  FENCE.VIEW.ASYNC.S ;  /* 0x00000000000073c6 */ /* 0x000e760000000000 */
[----:B-1----:R4:W1:Y:S01]  /*09a0*/  SYNCS.EXCH.64 URZ, [UR5+0xe0], UR6 ;  /* 0x0000e00605ff75b2 */ /* 0x0028620008000100 */
[----:B------:R4:W1:Y:S02]  /*09b0*/  SYNCS.EXCH.64 URZ, [UR5+0xe8], UR6 ;  /* 0x0000e80605ff75b2 */ /* 0x0008640008000100 */
[----:B----4-:R-:W-:Y:S01]  /*09c0*/  NOP ;  /* 0x0000000000007918 */ /* 0x010fe20000000000 */
.L_x_12:
[----:B------:R-:W4:Y:S01]  /*09d0*/  SHFL.IDX PT, R2, R104, RZ, 0x1f ;  /* 0x00001fff68027589 */ /* 0x000f2200000e0000 */
[----:B------:R-:W-:Y:S01]  /*09e0*/  NOP ;  /* 0x0000000000007918 */ /* 0x000fe20000000000 */
[----:B----4-:R-:W-:-:S13]  /*09f0*/  ISETP.NE.AND P0, PT, R2, 0x4, PT ;  /* 0x000000040200780c */ /* 0x010fda0003f05270 */
[----:B------:R-:W-:Y:S05]  /*0a00*/  @P0 BRA `(.L_x_13) ;  /* 0x00000000004c0947 */ /* 0x000fea0003800000 */
[----:B-1----:R-:W1:Y:S01]  /*0a10*/  S2UR UR5, SR_CgaCtaId ;  /* 0x00000000000579c3 */ /* 0x002e620000008800 */
[----:B------:R-:W-:Y:S01]  /*0a20*/  UMOV UR7, 0x100 ;  /* 0x0000010000077882 */ /* 0x000fe20000000000 */
[----:B------:R-:W-:Y:S01]  /*0a30*/  UMOV UR6, 0x400 ;  /* 0x0000040000067882 */ /* 0x000fe20000000000 */
[----:B------:R-:W-:Y:S01]  /*0a40*/  USEL UR7, UR7, 0xe0, UP2 ;  /* 0x000000e007077887 */ /* 0x000fe20009000000 */
[----:B------:R-:W-:Y:S01]  /*0a50*/  UMOV UR4, 0x1 ;  /* 0x0000000100047882 */ /* 0x000fe20000000000 */
[----:B------:R-:W-:Y:S01]  /*0a60*/  ELECT P0, URZ, PT ;  /* 0x0000000000ff782f */ /* 0x000fe20003800000 */
[----:B------:R-:W-:-:S04]  /*0a70*/  UIADD3 UR10, UPT, UPT, -UR4, 0x100000, URZ ;  /* 0x00100000040a7890 */ /* 0x000fc8000fffe1ff */
[----:B------:R-:W-:Y:S02]  /*0a80*/  USHF.L.U32 UR11, UR10, 0xb, URZ ;  /* 0x0000000b0a0b7899 */ /* 0x000fe400080006ff */
[----:B------:R-:W-:Y:S02]  /*0a90*/  USHF.L.U32 UR10, UR10, 0x1, URZ ;  /* 0x000000010a0a7899 */ /* 0x000fe400080006ff */
[----:B-1----:R-:W-:Y:S02]  /*0aa0*/  ULEA UR5, UR5, UR6, 0x18 ;  /* 0x0000000605057291 */ /* 0x002fe4000f8ec0ff */
[----:B------:R-:W-:-:S04]  /*0ab0*/  UIADD3 UR6, UPT, UPT, -UR7, 0x100000, URZ ;  /* 0x0010000007067890 */ /* 0x000fc8000fffe1ff */
[----:B------:R-:W-:Y:S02]  /*0ac0*/  USHF.L.U32 UR7, UR6, 0xb, URZ ;  /* 0x0000000b06077899 */ /* 0x000fe400080006ff */
[----:B------:R-:W-:Y:S01]  /*0ad0*/  USHF.L.U32 UR6, UR6, 0x1, URZ ;  /* 0x0000000106067899 */ /* 0x000fe200080006ff */
[----:B------:R-:W1:Y:S03]  /*0ae0*/  FENCE.VIEW.ASYNC.S ;  /* 0x00000000000073c6 */ /* 0x000e660000000000 */
[----:B-1----:R4:W1:Y:S08]  /*0af0*/  SYNCS.EXCH.64 URZ, [UR5+0xf0], UR10 ;  /* 0x0000f00a05ff75b2 */ /* 0x0028700008000100 */
[----:B------:R4:W1:Y:S01]  /*0b00*/  SYNCS.EXCH.64 URZ, [UR5+0x100], UR6 ;  /* 0x0001000605ff75b2 */ /* 0x0008620008000100 */
[----:B------:R4:W1:Y:S01]  /*0b10*/  SYNCS.EXCH.64 URZ, [UR5+0xf8], UR10 ;  /* 0x0000f80a05ff75b2 */ /* 0x0008620008000100 */
[----:B------:R4:W1:Y:S02]  /*0b20*/  SYNCS.EXCH.64 URZ, [UR5+0x108], UR6 ;  /* 0x0001080605ff75b2 */ /* 0x0008640008000100 */
[----:B----4-:R-:W-:Y:S01]  /*0b30*/  NOP ;  /* 0x0000000000007918 */ /* 0x010fe20000000000 */
.L_x_13:
[----:B------:R-:W4:Y:S01]  /*0b40*/  SHFL.IDX PT, R2, R104, RZ, 0x1f ;  /* 0x00001fff68027589 */ /* 0x000f2200000e0000 */
[----:B------:R-:W-:Y:S01]  /*0b50*/  NOP ;  /* 0x0000000000007918 */ /* 0x000fe20000000000 */
[----:B----4-:R-:W-:-:S13]  /*0b60*/  ISETP.NE.AND P0, PT, R2, 0x5, PT ;  /* 0x000000050200780c */ /* 0x010fda0003f05270 */
[----:B------:R-:W-:Y:S05]  /*0b70*/  @P0 BRA `(.L_x_14) ;  /* 0x0000000000580947 */ /* 0x000fea0003800000 */
[----:B-1----:R-:W1:Y:S01]  /*0b80*/  S2UR UR6, SR_CgaCtaId ;  /* 0x00000000000679c3 */ /* 0x002e620000008800 */
        /* <DEDUP_REMOVED lines=12> */
[----:B-1----:R4:W1:Y:S01]  /*0c50*/  SYNCS.EXCH.64 URZ, [UR6+0x110], UR10 ;  /* 0x0001100a06ff75b2 */ /* 0x0028620008000100 */
[----:B------:R4:W1:Y:S01]  /*0c60*/  SYNCS.EXCH.64 URZ, [UR6+0x130], UR4 ;  /* 0x0001300406ff75b2 */ /* 0x0008620008000100 */
[----:B------:R4:W1:Y:S01]  /*0c70*/  SYNCS.EXCH.64 URZ, [UR6+0x118], UR10 ;  /* 0x0001180a06ff75b2 */ /* 0x0008620008000100 */
[----:B------:R4:W1:Y:S01]  /*0c80*/  SYNCS.EXCH.64 URZ, [UR6+0x138], UR4 ;  /* 0x0001380406ff75b2 */ /* 0x0008620008000100 */
[----:B------:R4:W1:Y:S01]  /*0c90*/  SYNCS.EXCH.64 URZ, [UR6+0x120], UR10 ;  /* 0x0001200a06ff75b2 */ /* 0x0008620008000100 */
[----:B------:R4:W1:Y:S01]  /*0ca0*/  SYNCS.EXCH.64 URZ, [UR6+0x140], UR4 ;  /* 0x0001400406ff75b2 */ /* 0x0008620008000100 */
[----:B------:R4:W1:Y:S01]  /*0cb0*/  SYNCS.EXCH.64 URZ, [UR6+0x128], UR10 ;  /* 0x0001280a06ff75b2 */ /* 0x0008620008000100 */
[----:B------:R4:W1:Y:S02]  /*0cc0*/  SYNCS.EXCH.64 URZ, [UR6+0x148], UR4 ;  /* 0x0001480406ff75b2 */ /* 0x0008640008000100 */
[----:B----4-:R-:W-:Y:S01]  /*0cd0*/  NOP ;  /* 0x0000000000007918 */ /* 0x010fe20000000000 */
.L_x_14:
        /* <DEDUP_REMOVED lines=14> */
[----:B------:R4:W1:Y:S01]  /*0dc0*/  SYNCS.EXCH.64 URZ, [UR5+0x160], UR6 ;  /* 0x0001600605ff75b2 */ /* 0x0008620008000100 */
[----:B------:R4:W1:Y:S01]  /*0dd0*/  SYNCS.EXCH.64 URZ, [UR5+0x158], UR6 ;  /* 0x0001580605ff75b2 */ /* 0x0008620008000100 */
[----:B------:R4:W1:Y:S02]  /*0de0*/  SYNCS.EXCH.64 URZ, [UR5+0x168], UR6 ;  /* 0x0001680605ff75b2 */ /* 0x0008640008000100 */
[----:B----4-:R-:W-:Y:S01]  /*0df0*/  NOP ;  /* 0x0000000000007918 */ /* 0x010fe20000000000 */
.L_x_15:
[----:B-1----:R-:W1:Y:S01]  /*0e00*/  S2UR UR5, SR_CTAID.X ;  /* 0x00000000000579c3 */ /* 0x002e620000002500 */
[----:B------:R-:W-:-:S05]  /*0e10*/  CS2R.32 R97, SR_CgaSize ;  /* 0x0000000000617805 */ /* 0x000fca0000008a00 */
[----:B------:R-:W-:-:S05]  /*0e20*/  IMAD R97, R97, -0xa0, RZ ;  /* 0xffffff6061617824 */ /* 0x000fca00078e02ff */
[----:B------:R-:W-:-:S14]  /*0e30*/  R2UR UR7, R97 ;  /* 0x00000000610772ca */ /* 0x000fdc00000e0000 */
[----:B------:R-:W4:Y:S01]  /*0e40*/  LDCU UR7, c[0x0][UR7+0x2b0] ;  /* 0x00005600070777ac */ /* 0x000f220008000800 */
[----:B------:R-:W-:Y:S01]  /*0e50*/  NOP ;  /* 0x0000000000007918 */ /* 0x000fe20000000000 */
[----:B------:R-:W-:-:S05]  /*0e60*/  CS2R.32 R97, SR_CgaSize ;  /* 0x0000000000617805 */ /* 0x000fca0000008a00 */
[----:B------:R-:W-:-:S05]  /*0e70*/  IMAD R97, R97, -0xa0, RZ ;  /* 0xffffff6061617824 */ /* 0x000fca00078e02ff */
[----:B------:R-:W-:-:S14]  /*0e80*/  R2UR UR6, R97 ;  /* 0x00000000610672ca */ /* 0x000fdc00000e0000 */
[----:B------:R-:W2:Y:S01]  /*0e90*/  LDCU UR6, c[0x0][UR6+0x2b4] ;  /* 0x00005680060677ac */ /* 0x000ea20008000800 */
[----:B------:R-:W3:Y:S08]  /*0ea0*/  S2UR UR4, SR_CTAID.Y ;  /* 0x00000000000479c3 */ /* 0x000ef00000002600 */
[----:B------:R-:W2:Y:S01]  /*0eb0*/  LDC R9, c[0x0][0xb24] ;  /* 0x0002c900ff097b82 */ /* 0x000ea20000000800 */
[----:B-1----:R-:W-:-:S02]  /*0ec0*/  I2FP.F32.U32 R5, UR5 ;  /* 0x0000000500057c45 */ /* 0x002fc40008201000 */
[----:B------:R-:W-:-:S05]  /*0ed0*/  CS2R.32 R3, SR_CgaSize ;  /* 0x0000000000037805 */ /* 0x000fca0000008a00 */
[----:B------:R-:W-:-:S06]  /*0ee0*/  IMAD R3, R3, -0xa0, RZ ;  /* 0xffffff6003037824 */ /* 0x000fcc00078e02ff */
[----:B------:R-:W1:Y:S01]  /*0ef0*/  LDC R3, c[0x0][R3+0x2a0] ;  /* 0x0000a80003037b82 */ /* 0x000e620000000800 */
[----:B------:R-:W-:Y:S01]  /*0f00*/  MOV R97, UR5 ;  /* 0x0000000500617c02 */ /* 0x000fe20008000f00 */
[----:B----4-:R-:W-:Y:S01]  /*0f10*/  FMUL R5, R5, UR7 ;  /* 0x0000000705057c20 */ /* 0x010fe20008400000 */
[----:B---3--:R-:W-:Y:S02]  /*0f20*/  I2FP.F32.U32 R4, UR4 ;  /* 0x0000000400047c45 */ /* 0x008fe40008201000 */
[----:B------:R-:W-:-:S05]  /*0f30*/  CS2R.32 R2, SR_CgaSize ;  /* 0x0000000000027805 */ /* 0x000fca0000008a00 */
[----:B------:R-:W-:-:S06]  /*0f40*/  IMAD R2, R2, -0xa0, RZ ;  /* 0xffffff6002027824 */ /* 0x000fcc00078e02ff */
[----:B------:R-:W3:Y:S01]  /*0f50*/  LDC R2, c[0x0][R2+0x2a4] ;  /* 0x0000a90002027b82 */ /* 0x000ee20000000800 */
[----:B------:R-:W4:Y:S01]  /*0f60*/  F2I.U32.TRUNC.NTZ R90, R5 ;  /* 0x00000005005a7305 */ /* 0x000f22000020f000 */
[----:B------:R-:W-:Y:S01]  /*0f70*/  MOV R91, UR4 ;  /* 0x00000004005b7c02 */ /* 0x000fe20008000f00 */
[----:B--2---:R-:W-:-:S05]  /*0f80*/  FMUL R4, R4, UR6 ;  /* 0x0000000604047c20 */ /* 0x004fca0008400000 */
[----:B------:R-:W-:Y:S01]  /*0f90*/  BAR.SYNC.DEFER_BLOCKING 0x0 ;  /* 0x0000000000007b1d */ /* 0x000fe20000010000 */
[----:B------:R-:W-:-:S05]  /*0fa0*/  ISETP.GE.AND P0, PT, R9, 0x1, PT ;  /* 0x000000010900780c */ /* 0x000fca0003f06270 */
[----:B------:R-:W2:Y:S02]  /*0fb0*/  F2I.U32.TRUNC.NTZ R79, R4 ;  /* 0x00000004004f7305 */ /* 0x000ea4000020f000 */
[----:B------:R-:W3:Y:S01]  /*0fc0*/  S2UR UR36, SR_CTAID.Z ;  /* 0x00000000002479c3 */ /* 0x000ee20000002700 */
[----:B----4-:R-:W-:-:S05]  /*0fd0*/  IADD3 R90, PT, PT, -R90, RZ, RZ ;  /* 0x000000ff5a5a7210 */ /* 0x010fca0007ffe1ff */
[----:B-1----:R-:W-:Y:S01]  /*0fe0*/  IMAD R90, R3, R90, UR5 ;  /* 0x00000005035a7e24 */ /* 0x002fe2000f8e025a */
[----:B--2---:R-:W-:-:S05]  /*0ff0*/  IADD3 R79, PT, PT, -R79, RZ, RZ ;  /* 0x000000ff4f4f7210 */ /* 0x004fca0007ffe1ff */
[----:B---3--:R-:W-:Y:S01]  /*1000*/  IMAD R79, R2, R79, UR4 ;  /* 0x00000004024f7e24 */ /* 0x008fe2000f8e024f */
[----:B------:R-:W-:Y:S06]  /*1010*/  @!P0 BRA `(.L_x_16) ;  /* 0x0000000000b88947 */ /* 0x000fec0003800000 */
[----:B------:R-:W1:Y:S01]  /*1020*/  LDC.64 R4, c[0x0][0xb18] ;  /* 0x0002c600ff047b82 */ /* 0x000e620000000a00 */
[----:B------:R-:W-:-:S07]  /*1030*/  ISETP.NE.AND P0, PT, R9, 0x1, PT ;  /* 0x000000010900780c */ /* 0x000fce0003f05270 */
[----:B------:R-:W2:Y:S08]  /*1040*/  LDC R10, c[0x0][0xb0c] ;  /* 0x0002c300ff0a7b82 */ /* 0x000eb00000000800 */
[----:B------:R-:W3:Y:S08]  /*1050*/  LDC R11, c[0x0][0x370] ;  /* 0x0000dc00ff0b7b82 */ /* 0x000ef00000000800 */
[----:B------:R-:W4:Y:S01]  /*1060*/  LDC R12, c[0x0][0x374] ;  /* 0x0000dd00ff0c7b82 */ /* 0x000f220000000800 */
[----:B-1----:R-:W-:-:S07]  /*1070*/  ISETP.NE.AND P1, PT, R4, 0x1, PT ;  /* 0x000000010400780c */ /* 0x002fce0003f25270 */
[----:B------:R-:W3:Y:S01]  /*1080*/  LDC.64 R6, c[0x0][0xb10] ;  /* 0x0002c400ff067b82 */ /* 0x000ee20000000a00 */
[----:B--2---:R-:W-:-:S07]  /*1090*/  ISETP.NE.AND P2, PT, R10, 0x1, PT ;  /* 0x000000010a00780c */ /* 0x004fce0003f45270 */
[----:B------:R-:W1:Y:S08]  /*10a0*/  LDC R8, c[0x0][0xb20] ;  /* 0x0002c800ff087b82 */ /* 0x000e700000000800 */
[----:B------:R-:W2:Y:S01]  /*10b0*/  LDC.64 R2, c[0x0][0xb28] ;  /* 0x0002ca00ff027b82 */ /* 0x000ea20000000a00 */
[----:B----4-:R-:W-:-:S04]  /*10c0*/  IMAD.HI.U32 R13, R12, R5, RZ ;  /* 0x000000050c0d7227 */ /* 0x010fc800078e00ff */
[----:B------:R-:W-:-:S04]  /*10d0*/  IMAD.HI.U32 R5, R91, R5, RZ ;  /* 0x000000055b057227 */ /* 0x000fc800078e00ff */
[----:B---3--:R-:W-:-:S04]  /*10e0*/  IMAD.HI.U32 R14, R11, R6, RZ ;  /* 0x000000060b0e7227 */ /* 0x008fc800078e00ff */
[----:B------:R-:W-:Y:S01]  /*10f0*/  IMAD.HI.U32 R16, R97, R6, RZ ;  /* 0x0000000661107227 */ /* 0x000fe200078e00ff */
[-C--:B------:R-:W-:Y:S02]  /*1100*/  @P2 SHF.R.U32.HI R11, RZ, R7.reuse, R14 ;  /* 0x00000007ff0b2219 */ /* 0x080fe4000001160e */
[-C--:B-1----:R-:W-:Y:S02]  /*1110*/  @P1 SHF.R.U32.HI R12, RZ, R8.reuse, R13 ;  /* 0x00000008ff0c1219 */ /* 0x082fe4000001160d */
[----:B------:R-:W-:Y:S02]  /*1120*/  SHF.R.U32.HI R8, RZ, R8, R5 ;  /* 0x00000008ff087219 */ /* 0x000fe40000011605 */
[----:B------:R-:W-:Y:S02]  /*1130*/  SHF.R.U32.HI R16, RZ, R7, R16 ;  /* 0x00000007ff107219 */ /* 0x000fe40000011610 */
[----:B------:R-:W-:Y:S01]  /*1140*/  SEL R5, R91, R8, !P1 ;  /* 0x000000085b057207 */ /* 0x000fe20004800000 */
[----:B--2---:R-:W-:Y:S01]  /*1150*/  IMAD.HI.U32 R14, R12, R2, RZ ;  /* 0x000000020c0e7227 */ /* 0x004fe200078e00ff */
[----:B------:R-:W-:-:S03]  /*1160*/  SEL R7, R97, R16, !P2 ;  /* 0x0000001061077207 */ /* 0x000fc60005000000 */
[----:B------:R-:W-:Y:S01]  /*1170*/  IMAD.HI.U32 R6, R11, R2, RZ ;  /* 0x000000020b067227 */ /* 0x000fe200078e00ff */
[----:B------:R-:W-:-:S04]  /*1180*/  @P0 SHF.R.U32.HI R12, RZ, R3, R14 ;  /* 0x00000003ff0c0219 */ /* 0x000fc8000001160e */
[----:B------:R-:W-:Y:S01]  /*1190*/  @P0 SHF.R.U32.HI R11, RZ, R3, R6 ;  /* 0x00000003ff0b0219 */ /* 0x000fe20000011606 */
[----:B------:R-:W-:-:S04]  /*11a0*/  IMAD R12, R12, R9, RZ ;  /* 0x000000090c0c7224 */ /* 0x000fc800078e02ff */
[----:B------:R-:W-:Y:S01]  /*11b0*/  IMAD R6, R11, R9, RZ ;  /* 0x000000090b067224 */ /* 0x000fe200078e02ff */
[----:B------:R-:W-:-:S04]  /*11c0*/  ISETP.GE.AND P1, PT, R5, R12, PT ;  /* 0x0000000c0500720c */ /* 0x000fc80003f26270 */
[----:B------:R-:W-:Y:S01]  /*11d0*/  ISETP.GE.OR P1, PT, R7, R6, P1 ;  /* 0x000000060700720c */ /* 0x000fe20000f26670 */
[----:B------:R-:W-:-:S05]  /*11e0*/  IMAD.HI.U32 R6, R5, R2, RZ ;  /* 0x0000000205067227 */ /* 0x000fca00078e00ff */
[----:B------:R-:W-:-:S04]  /*11f0*/  SHF.R.U32.HI R6, RZ, R3, R6 ;  /* 0x00000003ff067219 */ /* 0x000fc80000011606 */
[----:B------:R-:W-:-:S03]  /*1200*/  SEL R6, R5, R6, !P0 ;  /* 0x0000000605067207 */ /* 0x000fc60004000000 */
[----:B------:R-:W-:Y:S01]  /*1210*/  @!P1 IMAD.HI.U32 R8, R7, R2, RZ ;  /* 0x0000000207089227 */ /* 0x000fe200078e00ff */
[----:B------:R-:W-:-:S04]  /*1220*/  IADD3 R2, PT, PT, -R6, RZ, RZ ;  /* 0x000000ff06027210 */ /* 0x000fc80007ffe1ff */
[----:B------:R-:W-:Y:S01]  /*1230*/  @!P1 SHF.R.U32.HI R8, RZ, R3, R8 ;  /* 0x00000003ff089219 */ /* 0x000fe20000011608 */
[----:B------:R-:W-:-:S03]  /*1240*/  IMAD R2, R9, R2, R5 ;  /* 0x0000000209027224 */ /* 0x000fc600078e0205 */
[----:B------:R-:W-:Y:S02]  /*1250*/  @!P1 SEL R3, R7, R8, !P0 ;  /* 0x0000000807039207 */ /* 0x000fe40004000000 */
[----:B------:R-:W-:-:S03]  /*1260*/  IADD3 R8, PT, PT, -R5, RZ, RZ ;  /* 0x000000ff05087210 */ /* 0x000fc60007ffe1ff */
[--C-:B------:R-:W-:Y:S02]  /*1270*/  @!P1 IMAD.IADD R6, R6, 0x1, -R3.reuse ;  /* 0x0000000106069824 */ /* 0x100fe400078e0a03 */
[----:B------:R-:W-:Y:S01]  /*1280*/  @!P1 IMAD R3, R2, R11, R3 ;  /* 0x0000000b02039224 */ /* 0x000fe200078e0203 */
[----:B------:R-:W-:Y:S01]  /*1290*/  IADD3 R2, PT, PT, -R7, RZ, RZ ;  /* 0x000000ff07027210 */ /* 0x000fe20007ffe1ff */
[----:B------:R-:W-:Y:S02]  /*12a0*/  @!P1 IMAD R5, R6, R9, R7 ;  /* 0x0000000906059224 */ /* 0x000fe400078e0207 */
[----:B------:R-:W-:Y:S02]  /*12b0*/  IMAD R8, R4, R8, R91 ;  /* 0x0000000804087224 */ /* 0x000fe400078e025b */
[----:B------:R-:W-:Y:S02]  /*12c0*/  @!P1 IMAD.MOV.U32 R7, RZ, RZ, R3 ;  /* 0x000000ffff079224 */ /* 0x000fe400078e0003 */
[----:B------:R-:W-:-:S02]  /*12d0*/  IMAD R2, R10, R2, R97 ;  /* 0x000000020a027224 */ /* 0x000fc400078e0261 */
[----:B------:R-:W-:Y:S02]  /*12e0*/  IMAD R91, R5, R4, R8 ;  /* 0x00000004055b7224 */ /* 0x000fe400078e0208 */
[----:B------:R-:W-:Y:S02]  /*12f0*/  IMAD R97, R7, R10, R2 ;  /* 0x0000000a07617224 */ /* 0x000fe400078e0202 */
.L_x_16:
[----:B------:R-:W1:Y:S01]  /*1300*/  LDCU UR4, c[0x0][0xb30] ;  /* 0x00016600ff0477ac */ /* 0x000e620008000800 */
[----:B------:R-:W2:Y:S08]  /*1310*/  S2UR UR37, SR_CgaCtaId ;  /* 0x00000000002579c3 */ /* 0x000eb00000008800 */
[----:B------:R-:W3:Y:S01]  /*1320*/  LDC R40, c[0x0][0xb24] ;  /* 0x0002c900ff287b82 */ /* 0x000ee20000000800 */
[----:B-1----:R-:W-:-:S09]  /*1330*/  UISETP.NE.AND UP1, UPT, UR4, 0x1, UPT ;  /* 0x000000010400788c */ /* 0x002fd2000bf25270 */
[----:B--2---:R-:W-:Y:S05]  /*1340*/  BRA.U UP1, `(.L_x_17) ;  /* 0x0000000101407547 */ /* 0x004fea000b800000 */
[----:B------:R-:W1:Y:S08]  /*1350*/  LDC.64 R4, c[0x0][0xb10] ;  /* 0x0002c400ff047b82 */ /* 0x000e700000000a00 */
[----:B------:R-:W2:Y:S08]  /*1360*/  LDC.64 R2, c[0x0][0xb18] ;  /* 0x0002c600ff027b82 */ /* 0x000eb00000000a00 */
[----:B------:R-:W4:Y:S08]  /*1370*/  LDC R6, c[0x0][0xb20] ;  /* 0x0002c800ff067b82 */ /* 0x000f300000000800 */
[----:B------:R-:W3:Y:S01]  /*1380*/  LDC R8, c[0x0][0xb0c] ;  /* 0x0002c300ff087b82 */ /* 0x000ee20000000800 */
[----:B-1----:R-:W-:-:S05]  /*1390*/  IMAD.HI.U32 R4, R97, R4, RZ ;  /* 0x0000000461047227 */ /* 0x002fca00078e00ff */
[----:B------:R-:W-:Y:S01]  /*13a0*/  SHF.R.U32.HI R4, RZ, R5, R4 ;  /* 0x00000005ff047219 */ /* 0x000fe20000011604 */
[----:B--2---:R-:W-:Y:S01]  /*13b0*/  IMAD.HI.U32 R3, R91, R3, RZ ;  /* 0x000000035b037227 */ /* 0x004fe200078e00ff */
[----:B------:R-:W-:-:S04]  /*13c0*/  ISETP.NE.AND P0, PT, R2, 0x1, PT ;  /* 0x000000010200780c */ /* 0x000fc80003f05270 */
[----:B----4-:R-:W-:-:S04]  /*13d0*/  SHF.R.U32.HI R6, RZ, R6, R3 ;  /* 0x00000006ff067219 */ /* 0x010fc80000011603 */
[----:B------:R-:W-:Y:S02]  /*13e0*/  SEL R3, R91, R6, !P0 ;  /* 0x000000065b037207 */ /* 0x000fe40004000000 */
[----:B---3--:R-:W-:-:S04]  /*13f0*/  ISETP.NE.AND P1, PT, R8, 0x1, PT ;  /* 0x000000010800780c */ /* 0x008fc80003f25270 */
[----:B------:R-:W-:-:S05]  /*1400*/  SEL R4, R97, R4, !P1 ;  /* 0x0000000461047207 */ /* 0x000fca0004800000 */
[----:B------:R-:W-:Y:S02]  /*1410*/  IMAD.IADD R5, R3, 0x1, -R4 ;  /* 0x0000000103057824 */ /* 0x000fe400078e0a04 */
[----:B------:R-:W-:Y:S02]  /*1420*/  IMAD.IADD R3, R4, 0x1, -R3 ;  /* 0x0000000104037824 */ /* 0x000fe400078e0a03 */
[----:B------:R-:W-:Y:S02]  /*1430*/  IMAD R97, R5, R8, R97 ;  /* 0x0000000805617224 */ /* 0x000fe400078e0261 */
[----:B------:R-:W-:-:S07]  /*1440*/  IMAD R91, R3, R2, R91 ;  /* 0x00000002035b7224 */ /* 0x000fce00078e025b */
.L_x_17:
[----:B------:R-:W-:Y:S01]  /*1450*/  BAR.SYNC.DEFER_BLOCKING 0x0 ;  /* 0x0000000000007b1d */ /* 0x000fe20000010000 */
[----:B------:R-:W-:Y:S01]  /*1460*/  UISETP.NE.AND UP1, UPT, UR8, 0x2, UPT ;  /* 0x000000020800788c */ /* 0x000fe2000bf25270 */
[----:B------:R-:W-:Y:S02]  /*1470*/  ISETP.NE.OR P5, PT, R0, 0x2, !P5 ;  /* 0x000000020000780c */ /* 0x000fe40006fa5670 */
[----:B------:R-:W-:-:S06]  /*1480*/  LOP3.LUT R2, R101, 0x1f, RZ, 0xc0, !PT ;  /* 0x0000001f65027812 */ /* 0x000fcc00078ec0ff */
[----:B------:R-:W-:Y:S05]  /*1490*/  BRA.U UP1, `(.L_x_18) ;  /* 0x0000001501987547 */ /* 0x000fea000b800000 */
[----:B------:R-:W1:Y:S01]  /*14a0*/  LDCU UR13, c[0x0][0x38c] ;  /* 0x00007180ff0d77ac */ /* 0x000e620008000800 */
[----:B------:R-:W2:Y:S01]  /*14b0*/  LDC R9, c[0x0][0x370] ;  /* 0x0000dc00ff097b82 */ /* 0x000ea20000000800 */
[----:B------:R-:W-:Y:S01]  /*14c0*/  PLOP3.LUT P1, PT, PT, PT, UP2, 0x80, 0x8 ;  /* 0x000000000008781c */ /* 0x000fe20003f2f028 */
[----:B------:R-:W-:Y:S01]  /*14d0*/  IMAD.MOV.U32 R15, RZ, RZ, 0x1 ;  /* 0x00000001ff0f7424 */ /* 0x000fe200078e00ff */
[----:B------:R-:W-:Y:S01]  /*14e0*/  ISETP.EQ.OR P4, PT, R2, RZ, P5 ;  /* 0x000000ff0200720c */ /* 0x000fe20002f82670 */
[----:B------:R-:W-:Y:S01]  /*14f0*/  IMAD.MOV.U32 R14, RZ, RZ, RZ ;  /* 0x000000ffff0e7224 */ /* 0x000fe200078e00ff */
[----:B------:R-:W-:Y:S02]  /*1500*/  PLOP3.LUT P1, PT, P1, PT, PT, 0x8, 0x80 ;  /* 0x000000000080781c */ /* 0x000fe40000f2e170 */
[----:B------:R-:W-:Y:S01]  /*1510*/  CS2R R12, SRZ ;  /* 0x00000000000c7805 */ /* 0x000fe2000001ff00 */
[----:B------:R-:W-:Y:S01]  /*1520*/  IMAD.MOV.U32 R10, RZ, RZ, 0x1 ;  /* 0x00000001ff0a7424 */ /* 0x000fe200078e00ff */
[----:B------:R-:W4:Y:S01]  /*1530*/  LDC R0, c[0x0][0x374] ;  /* 0x0000dd00ff007b82 */ /* 0x000f220000000800 */
[----:B------:R-:W2:Y:S01]  /*1540*/  LDCU.64 UR22, c[0x0][0x348] ;  /* 0x00006900ff1677ac */ /* 0x000ea20008000a00 */
[----:B------:R-:W-:Y:S01]  /*1550*/  UMOV UR6, URZ ;  /* 0x000000ff00067c82 */ /* 0x000fe20008000000 */
[----:B-1----:R-:W-:-:S04]  /*1560*/  UIADD3 UR5, UPT, UPT, UR13, 0x7f, URZ ;  /* 0x0000007f0d057890 */ /* 0x002fc8000fffe0ff */
[----:B------:R-:W-:-:S04]  /*1570*/  USHF.R.S32.HI UR4, URZ, 0x1f, UR5 ;  /* 0x0000001fff047899 */ /* 0x000fc80008011405 */
[----:B------:R-:W-:-:S04]  /*1580*/  ULEA.HI UR4, UR4, UR5, URZ, 0x7 ;  /* 0x0000000504047291 */ /* 0x000fc8000f8f38ff */
[----:B------:R-:W-:Y:S02]  /*1590*/  USHF.R.S32.HI UR15, URZ, 0x7, UR4 ;  /* 0x00000007ff0f7899 */ /* 0x000fe40008011404 */
[----:B------:R-:W-:Y:S02]  /*15a0*/  UIADD3 UR4, UPT, UPT, UR13, -0x1, URZ ;  /* 0xffffffff0d047890 */ /* 0x000fe4000fffe0ff */
[----:B------:R-:W-:Y:S02]  /*15b0*/  UISETP.LT.U32.AND UP0, UPT, UR15, 0xd, UPT ;  /* 0x0000000d0f00788c */ /* 0x000fe4000bf01070 */
[----:B------:R-:W-:Y:S02]  /*15c0*/  UISETP.GE.U32.AND UP1, UPT, UR4, -0xff, UPT ;  /* 0xffffff010400788c */ /* 0x000fe4000bf26070 */
[----:B------:R-:W-:Y:S02]  /*15d0*/  USEL UR14, UR15, 0xd, UP0 ;  /* 0x0000000d0f0e7887 */ /* 0x000fe40008000000 */
[----:B------:R-:W-:-:S02]  /*15e0*/  UIADD3 UR13, UPT, UPT, UR13, 0xfe, URZ ;  /* 0x000000fe0d0d7890 */ /* 0x000fc4000fffe0ff */
[----:B------:R-:W-:Y:S02]  /*15f0*/  UIADD3 UR5, UPT, UPT, UR14, -0x1, URZ ;  /* 0xffffffff0e057890 */ /* 0x000fe4000fffe0ff */
[----:B------:R-:W-:-:S03]  /*1600*/  UIADD3 UR7, UPT, UPT, UR15, -UR14, URZ ;  /* 0x8000000e0f077290 */ /* 0x000fc6000fffe0ff */
[----:B------:R-:W-:-:S04]  /*1610*/  @UP1 UIADD3 UR5, UPT, UPT, UR14, URZ, URZ ;  /* 0x000000ff0e051290 */ /* 0x000fc8000fffe0ff */
[----:B--2---:R-:W-:-:S12]  /*1620*/  UIADD3 UR5, UPT, UPT, UR5, 0x1, URZ ;  /* 0x0000000105057890 */ /* 0x004fd8000fffe0ff */
.L_x_36:
[----:B------:R-:W-:Y:S01]  /*1630*/  UISETP.NE.AND UP0, UPT, UR37, URZ, UPT ;  /* 0x000000ff2500728c */ /* 0x000fe2000bf05270 */
[----:B------:R-:W1:Y:S08]  /*1640*/  S2UR UR37, SR_CgaCtaId ;  /* 0x00000000002579c3 */ /* 0x000e700000008800 */
[----:B------:R-:W-:Y:S05]  /*1650*/  BRA.U UP0, `(.L_x_19) ;  /* 0x0000000100347547 */ /* 0x000fea000b800000 */
[----:B------:R-:W2:Y:S01]  /*1660*/  S2R R2, SR_CgaCtaId ;  /* 0x0000000000027919 */ /* 0x000ea20000008800 */
[----:B------:R-:W-:-:S04]  /*1670*/  MOV R3, 0x400 ;  /* 0x0000040000037802 */ /* 0x000fc80000000f00 */
[----:B--2---:R-:W-:Y:S02]  /*1680*/  LEA R3, R2, R3, 0x18 ;  /* 0x0000000302037211 */ /* 0x004fe400078ec0ff */
[----:B------:R-:W-:-:S03]  /*1690*/  SHF.L.U32 R2, R10, 0x1f, RZ ;  /* 0x0000001f0a027819 */ /* 0x000fc600000006ff */
[----:B------:R-:W-:-:S04]  /*16a0*/  IMAD R3, R12, 0x8, R3 ;  /* 0x000000080c037824 */ /* 0x000fc800078e0203 */
[----:B------:R-:W2:Y:S02]  /*16b0*/  SYNCS.PHASECHK.TRANS64.TRYWAIT P0, [R3+URZ+0x160], R2 ;  /* 0x00016002030075a7 */ /* 0x000ea400080011ff */
[----:B--2---:R-:W-:Y:S05]  /*16c0*/  @!P0 BRA `(.L_x_20) ;  /* 0x00000050003c8947 */ /* 0x004fea0003800000 */
.L_x_105:
[----:B------:R-:W-:Y:S01]  /*16d0*/  VIADD R12, R12, 0x1 ;  /* 0x000000010c0c7836 */ /* 0x000fe20000000000 */
[----:B------:R2:W-:Y:S04]  /*16e0*/  SYNCS.ARRIVE.TRANS64.A1T0 RZ, [R3+URZ+0x150], RZ ;  /* 0x000150ff03ff79a7 */ /* 0x0005e800081000ff */
[----:B------:R-:W-:-:S04]  /*16f0*/  ISETP.NE.AND P0, PT, R12, 0x2, PT ;  /* 0x000000020c00780c */ /* 0x000fc80003f05270 */
[----:B------:R-:W-:Y:S02]  /*1700*/  SEL R12, R12, RZ, P0 ;  /* 0x000000ff0c0c7207 */ /* 0x000fe40000000000 */
[----:B--2---:R-:W-:-:S04]  /*1710*/  SEL R3, RZ, 0x1, P0 ;  /* 0x00000001ff037807 */ /* 0x004fc80000000000 */
[----:B------:R-:W-:-:S07]  /*1720*/  LOP3.LUT R10, R10, R3, RZ, 0x3c, !PT ;  /* 0x000000030a0a7212 */ /* 0x000fce00078e3cff */
.L_x_19:
[----:B------:R-:W-:Y:S01]  /*1730*/  UMOV UR4, 0x400 ;  /* 0x0000040000047882 */ /* 0x000fe20000000000 */
[----:B------:R-:W-:Y:S01]  /*1740*/  SHF.L.U32 R2, R15, 0x1f, RZ ;  /* 0x0000001f0f027819 */ /* 0x000fe200000006ff */
[----:B-1----:R-:W-:Y:S01]  /*1750*/  ULEA UR4, UR37, UR4, 0x18 ;  /* 0x0000000425047291 */ /* 0x002fe2000f8ec0ff */
[----:B------:R-:W-:Y:S01]  /*1760*/  R2UR UR35, R97 ;  /* 0x00000000612372ca */ /* 0x000fe200000e0000 */
[----:B------:R-:W-:Y:S01]  /*1770*/  UISETP.GE.U32.AND UP0, UPT, UR13, 0xff, UPT ;  /* 0x000000ff0d00788c */ /* 0x000fe2000bf06070 */
[----:B------:R-:W-:Y:S01]  /*1780*/  R2UR UR11, R91 ;  /* 0x000000005b0b72ca */ /* 0x000fe200000e0000 */
[----:B------:R-:W-:Y:S01]  /*1790*/  ULEA UR8, UR6, UR4, 0x3 ;  /* 0x0000000406087291 */ /* 0x000fe2000f8e18ff */
[----:B------:R-:W-:-:S08]  /*17a0*/  UMOV UR24, URZ ;  /* 0x000000ff00187c82 */ /* 0x000fd00008000000 */
[----:B------:R1:W2:Y:S01]  /*17b0*/  SYNCS.PHASECHK.TRANS64.TRYWAIT P0, [UR8+0x68], R2 ;  /* 0x00006802ff0075a7 */ /* 0x0002a20008001108 */
[----:B------:R-:W-:Y:S02]  /*17c0*/  USHF.L.U32 UR35, UR35, 0x6, URZ ;  /* 0x0000000623237899 */ /* 0x000fe400080006ff */
[----:B------:R-:W-:Y:S01]  /*17d0*/  USHF.L.U32 UR11, UR11, 0x6, URZ ;  /* 0x000000060b0b7899 */ /* 0x000fe200080006ff */
[----:B------:R-:W-:Y:S11]  /*17e0*/  BRA.U !UP0, `(.L_x_21) ;  /* 0x0000000108a47547 */ /* 0x000ff6000b800000 */
[----:B------:R-:W-:Y:S01]  /*17f0*/  UMOV UR16, URZ ;  /* 0x000000ff00107c82 */ /* 0x000fe20008000000 */
[----:B------:R-:W-:-:S05]  /*1800*/  UMOV UR17, UR6 ;  /* 0x0000000600117c82 */ /* 0x000fca0008000000 */
.L_x_26:
[----:B-1----:R-:W-:Y:S01]  /*1810*/  ULEA UR33, UR17, UR4, 0x3 ;  /* 0x0000000411217291 */ /* 0x002fe2000f8e18ff */
[----:B--2---:R-:W-:Y:S01]  /*1820*/  @!P5 MOV R3, 0x4000 ;  /* 0x000040000003d802 */ /* 0x004fe20000000f00 */
[----:B--2---:R-:W-:Y:S10]  /*1830*/  @P0 BRA `(.L_x_22) ;  /* 0x00000000000c0947 */ /* 0x004ff40003800000 */
[----:B------:R-:W-:-:S04]  /*1840*/  SHF.L.U32 R5, R15, 0x1f, RZ ;  /* 0x0000001f0f057819 */ /* 0x000fc800000006ff */
[----:B------:R-:W2:Y:S02]  /*1850*/  SYNCS.PHASECHK.TRANS64.TRYWAIT P0, [UR33+0x68], R5 ;  /* 0x00006805ff0075a7 */ /* 0x000ea40008001121 */
[----:B--2---:R-:W-:Y:S05]  /*1860*/  @!P0 BRA `(.L_x_23) ;  /* 0x0000004c00e88947 */ /* 0x004fea0003800000 */
.L_x_22:
[----:B------:R2:W-:Y:S01]  /*1870*/  @!P5 SYNCS.ARRIVE.TRANS64 RZ, [UR33], R3 ;  /* 0x00000003ffffd9a7 */ /* 0x0005e20008000021 */
[----:B------:R-:W-:Y:S04]  /*1880*/  BSSY.RECONVERGENT B0, `(.L_x_24) ;  /* 0x0000003000007945 */ /* 0x000fe80003800200 */
[----:B------:R-:W-:Y:S05]  /*1890*/  @P4 BRA `(.L_x_25) ;  /* 0x0000000000044947 */ /* 0x000fea0003800000 */
[----:B------:R-:W-:Y:S05]  /*18a0*/  BPT.TRAP 0x1 ;  /* 0x000000040000795c */ /* 0x000fea0000300000 */
.L_x_25:
[----:B------:R-:W-:Y:S05]  /*18b0*/  BSYNC.RECONVERGENT B0 ;  /* 0x0000000000007941 */ /* 0x000fea0003800200 */
.L_x_24:
[----:B------:R-:W-:Y:S02]  /*18c0*/  UIADD3 UR6, UPT, UPT, UR17, 0x1, URZ ;  /* 0x0000000111067890 */ /* 0x000fe4000fffe0ff */
[----:B------:R-:W-:Y:S02]  /*18d0*/  UIADD3 UR26, UP1, UPT, UR22, 0x80, URZ ;  /* 0x00000080161a7890 */ /* 0x000fe4000ff3e0ff */
[----:B------:R-:W-:Y:S02]  /*18e0*/  UISETP.NE.AND UP0, UPT, UR6, 0xd, UPT ;  /* 0x0000000d0600788c */ /* 0x000fe4000bf05270 */
[----:B------:R-:W-:Y:S02]  /*18f0*/  USHF.L.U32 UR34, UR16, 0x7, URZ ;  /* 0x0000000710227899 */ /* 0x000fe400080006ff */
[----:B------:R-:W-:Y:S02]  /*1900*/  USEL UR9, URZ, 0x1, UP0 ;  /* 0x00000001ff097887 */ /* 0x000fe40008000000 */
[----:B------:R-:W-:-:S02]  /*1910*/  USEL UR6, UR6, URZ, UP0 ;  /* 0x000000ff06067287 */ /* 0x000fc40008000000 */
[----:B------:R-:W-:Y:S02]  /*1920*/  UIADD3 UR20, UP0, UPT, UR22, 0x180, URZ ;  /* 0x0000018016147890 */ /* 0x000fe4000ff1e0ff */
[----:B------:R-:W-:Y:S01]  /*1930*/  ULEA UR8, UR6, UR4, 0x3 ;  /* 0x0000000406087291 */ /* 0x000fe2000f8e18ff */
[----:B------:R-:W-:Y:S01]  /*1940*/  LOP3.LUT R15, R15, UR9, RZ, 0x3c, !PT ;  /* 0x000000090f0f7c12 */ /* 0x000fe2000f8e3cff */
[----:B------:R-:W-:Y:S02]  /*1950*/  UIADD3.X UR27, UPT, UPT, URZ, UR23, URZ, UP1, !UPT ;  /* 0x00000017ff1b7290 */ /* 0x000fe40008ffe4ff */
[----:B------:R-:W-:Y:S01]  /*1960*/  UIADD3.X UR21, UPT, UPT, URZ, UR23, URZ, UP0, !UPT ;  /* 0x00000017ff157290 */ /* 0x000fe200087fe4ff */
[----:B-1----:R-:W-:Y:S01]  /*1970*/  SHF.L.U32 R2, R15, 0x1f, RZ ;  /* 0x0000001f0f027819 */ /* 0x002fe200000006ff */
[----:B------:R-:W-:Y:S01]  /*1980*/  UMOV UR18, 0x0 ;  /* 0x0000000000127882 */ /* 0x000fe20000000000 */
[----:B------:R-:W-:Y:S01]  /*1990*/  UMOV UR19, 0x10000000 ;  /* 0x1000000000137882 */ /* 0x000fe20000000000 */
[----:B------:R-:W-:Y:S01]  /*19a0*/  UMOV UR12, UR36 ;  /* 0x00000024000c7c82 */ /* 0x000fe20008000000 */
[----:B------:R1:W1:Y:S01]  /*19b0*/  SYNCS.PHASECHK.TRANS64.TRYWAIT P0, [UR8+0x68], R2 ;  /* 0x00006802ff0075a7 */ /* 0x0002620008001108 */
[----:B------:R-:W-:Y:S01]  /*19c0*/  ULEA UR8, UR17, UR4, 0xd ;  /* 0x0000000411087291 */ /* 0x000fe2000f8e68ff */
[----:B------:R-:W-:Y:S01]  /*19d0*/  UMOV UR9, UR33 ;  /* 0x0000002100097c82 */ /* 0x000fe20008000000 */
[----:B------:R-:W-:-:S02]  /*19e0*/  UMOV UR10, UR34 ;  /* 0x00000022000a7c82 */ /* 0x000fc40008000000 */
[----:B------:R-:W-:Y:S02]  /*19f0*/  UIADD3 UR32, UPT, UPT, UR8, 0x2400, URZ ;  /* 0x0000240008207890 */ /* 0x000fe4000fffe0ff */
[----:B------:R-:W-:Y:S02]  /*1a00*/  UIADD3 UR8, UPT, UPT, UR8, 0x1c400, URZ ;  /* 0x0001c40008087890 */ /* 0x000fe4000fffe0ff */
[----:B------:R-:W-:Y:S01]  /*1a10*/  UIADD3 UR16, UPT, UPT, UR16, 0x1, URZ ;  /* 0x0000000110107890 */ /* 0x000fe2000fffe0ff */
[----:B------:R-:W-:Y:S01]  /*1a20*/  UMOV UR24, UR5 ;  /* 0x0000000500187c82 */ /* 0x000fe20008000000 */
[----:B------:R-:W-:Y:S02]  /*1a30*/  UMOV UR17, UR6 ;  /* 0x0000000600117c82 */ /* 0x000fe40008000000 */
[----:B------:R-:W-:Y:S01]  /*1a40*/  UISETP.NE.AND UP0, UPT, UR16, UR5, UPT ;  /* 0x000000051000728c */ /* 0x000fe2000bf05270 */
[----:B------:R1:W-:Y:S02]  /*1a50*/  UTMALDG.3D [UR32], [UR26], desc[UR18] ;  /* 0x000012201a0075b4 */ /* 0x0003e40008011000 */
[----:B------:R1:W-:Y:S06]  /*1a60*/  UTMALDG.3D [UR8], [UR20], desc[UR18] ;  /* 0x00001208140075b4 */ /* 0x0003ec0008011000 */
[----:B------:R-:W-:Y:S05]  /*1a70*/  BRA.U UP0, `(.L_x_26) ;  /* 0xfffffffd00647547 */ /* 0x000fea000b83ffff */
.L_x_21:
[----:B-1----:R-:W-:Y:S01]  /*1a80*/  ULEA UR8, UR6, UR4, 0x3 ;  /* 0x0000000406087291 */ /* 0x002fe2000f8e18ff */
[----:B------:R-:W-:Y:S01]  /*1a90*/  SHF.L.U32 R2, R15, 0x1f, RZ ;  /* 0x0000001f0f027819 */ /* 0x000fe200000006ff */
[----:B------:R-:W-:Y:S01]  /*1aa0*/  @!P1 SYNCS.ARRIVE.TRANS64.A1T0 RZ, [UR4+0xe8], RZ ;  /* 0x0000e8ffffff99a7 */ /* 0x000fe20008100004 */
[----:B------:R-:W-:-:S06]  /*1ab0*/  UISETP.GT.AND UP0, UPT, UR15, UR14, UPT ;  /* 0x0000000e0f00728c */ /* 0x000fcc000bf04270 */
[----:B--2---:R1:W2:Y:S03]  /*1ac0*/  SYNCS.PHASECHK.TRANS64.TRYWAIT P0, [UR8+0x68], R2 ;  /* 0x00006802ff0075a7 */ /* 0x0042a60008001108 */
[----:B------:R-:W-:Y:S05]  /*1ad0*/  BRA.U !UP0, `(.L_x_27) ;  /* 0x0000000108a87547 */ /* 0x000fea000b800000 */
[----:B------:R-:W-:Y:S01]  /*1ae0*/  UIADD3 UR21, UPT, UPT, UR7, UR24, URZ ;  /* 0x0000001807157290 */ /* 0x000fe2000fffe0ff */
[----:B------:R-:W-:-:S11]  /*1af0*/  UMOV UR25, UR6 ;  /* 0x0000000600197c82 */ /* 0x000fd60008000000 */
.L_x_32:
[----:B-1----:R-:W-:Y:S01]  /*1b00*/  ULEA UR17, UR25, UR4, 0x3 ;  /* 0x0000000419117291 */ /* 0x002fe2000f8e18ff */
[----:B--2---:R-:W-:Y:S01]  /*1b10*/  @!P5 MOV R3, 0x4000 ;  /* 0x000040000003d802 */ /* 0x004fe20000000f00 */
[----:B--2---:R-:W-:Y:S10]  /*1b20*/  @P0 BRA `(.L_x_28) ;  /* 0x00000000000c0947 */ /* 0x004ff40003800000 */
[----:B------:R-:W-:-:S04]  /*1b30*/  SHF.L.U32 R5, R15, 0x1f, RZ ;  /* 0x0000001f0f057819 */ /* 0x000fc800000006ff */
[----:B------:R-:W2:Y:S02]  /*1b40*/  SYNCS.PHASECHK.TRANS64.TRYWAIT P0, [UR17+0x68], R5 ;  /* 0x00006805ff0075a7 */ /* 0x000ea40008001111 */
[----:B--2---:R-:W-:Y:S05]  /*1b50*/  @!P0 BRA `(.L_x_29) ;  /* 0x0000004c00448947 */ /* 0x004fea0003800000 */
.L_x_28:
[----:B------:R2:W-:Y:S01]  /*1b60*/  @!P5 SYNCS.ARRIVE.TRANS64 RZ, [UR17], R3 ;  /* 0x00000003ffffd9a7 */ /* 0x0005e20008000011 */
[----:B------:R-:W-:Y:S04]  /*1b70*/  BSSY.RECONVERGENT B0, `(.L_x_30) ;  /* 0x0000003000007945 */ /* 0x000fe80003800200 */
[----:B------:R-:W-:Y:S05]  /*1b80*/  @P4 BRA `(.L_x_31) ;  /* 0x0000000000044947 */ /* 0x000fea0003800000 */
[----:B------:R-:W-:Y:S05]  /*1b90*/  BPT.TRAP 0x1 ;  /* 0x000000040000795c */ /* 0x000fea0000300000 */
.L_x_31:
[----:B------:R-:W-:Y:S05]  /*1ba0*/  BSYNC.RECONVERGENT B0 ;  /* 0x0000000000007941 */ /* 0x000fea0003800200 */
.L_x_30:
        /* <DEDUP_REMOVED lines=20> */
[----:B------:R-:W-:Y:S01]  /*1cf0*/  UIADD3 UR8, UPT, UPT, UR8, 0x1c400, URZ ;  /* 0x0001c40008087890 */ /* 0x000fe2000fffe0ff */
[----:B------:R-:W-:Y:S01]  /*1d00*/  UMOV UR9, UR17 ;  /* 0x0000001100097c82 */ /* 0x000fe20008000000 */
[----:B------:R-:W-:Y:S01]  /*1d10*/  UMOV UR10, UR18 ;  /* 0x00000012000a7c82 */ /* 0x000fe20008000000 */
[----:B------:R-:W-:Y:S01]  /*1d20*/  UIADD3 UR24, UPT, UPT, UR24, 0x1, URZ ;  /* 0x0000000118187890 */ /* 0x000fe2000fffe0ff */
[----:B------:R-:W-:-:S03]  /*1d30*/  UMOV UR25, UR6 ;  /* 0x0000000600197c82 */ /* 0x000fc60008000000 */
[----:B------:R1:W-:Y:S01]  /*1d40*/  UTMALDG.3D [UR16], [UR30], desc[UR26] ;  /* 0x00001a101e0075b4 */ /* 0x0003e20008011000 */
[----:B------:R-:W-:Y:S01]  /*1d50*/  UISETP.NE.AND UP0, UPT, UR24, UR21, UPT ;  /* 0x000000151800728c */ /* 0x000fe2000bf05270 */
[----:B------:R1:W-:Y:S08]  /*1d60*/  UTMALDG.3D [UR8], [UR28], desc[UR26] ;  /* 0x00001a081c0075b4 */ /* 0x0003f00008011000 */
[----:B------:R-:W-:Y:S05]  /*1d70*/  BRA.U UP0, `(.L_x_32) ;  /* 0xfffffffd00607547 */ /* 0x000fea000b83ffff */
.L_x_27:
[C---:B-1----:R-:W-:Y:S01]  /*1d80*/  LEA R2, R14.reuse, UR4, 0x3 ;  /* 0x000000040e027c11 */ /* 0x042fe2000f8e18ff */
[----:B------:R-:W-:Y:S01]  /*1d90*/  NOP ;  /* 0x0000000000007918 */ /* 0x000fe20000000000 */
[----:B--2---:R-:W-:Y:S02]  /*1da0*/  SHF.L.U32 R3, R13, 0x1f, RZ ;  /* 0x0000001f0d037819 */ /* 0x004fe400000006ff */
[----:B------:R-:W-:Y:S02]  /*1db0*/  LEA R4, R14, UR4, 0x4 ;  /* 0x000000040e047c11 */ /* 0x000fe4000f8e20ff */
[----:B------:R-:W1:Y:S02]  /*1dc0*/  SYNCS.PHASECHK.TRANS64.TRYWAIT P0, [R2+URZ+0xf0], R3 ;  /* 0x0000f003020075a7 */ /* 0x000e6400080011ff */
[----:B-1----:R-:W-:Y:S05]  /*1dd0*/  @!P0 BRA `(.L_x_33) ;  /* 0x0000004800bc8947 */ /* 0x002fea0003800000 */
.L_x_108:
[----:B------:R-:W2:Y:S01]  /*1de0*/  LDS.128 R4, [R4+0x180] ;  /* 0x0001800004047984 */ /* 0x000ea20000000c00 */
[----:B---3--:R-:W-:Y:S01]  /*1df0*/  ISETP.GE.AND P0, PT, R40, 0x1, PT ;  /* 0x000000012800780c */ /* 0x008fe20003f06270 */
[----:B-1----:R-:W-:Y:S01]  /*1e00*/  VIADD R2, R2, 0x100 ;  /* 0x0000010002027836 */ /* 0x002fe20000000000 */
[----:B------:R-:W-:Y:S01]  /*1e10*/  @!PT LDS RZ, [RZ] ;  /* 0x00000000fffff984 */ /* 0x000fe20000000800 */
[----:B------:R-:W-:Y:S01]  /*1e20*/  @!PT LDS RZ, [RZ] ;  /* 0x00000000fffff984 */ /* 0x000fe20000000800 */
[----:B------:R-:W-:Y:S01]  /*1e30*/  @!PT LDS RZ, [RZ] ;  /* 0x00000000fffff984 */ /* 0x000fe20000000800 */
[----:B------:R-:W-:Y:S01]  /*1e40*/  @!PT LDS RZ, [RZ] ;  /* 0x00000000fffff984 */ /* 0x000fe20000000800 */
[----:B------:R1:W-:Y:S06]  /*1e50*/  MEMBAR.ALL.CTA ;  /* 0x0000000000007992 */ /* 0x0003ec0000008000 */
[----:B-1----:R-:W1:Y:S01]  /*1e60*/  FENCE.VIEW.ASYNC.S ;  /* 0x00000000000073c6 */ /* 0x002e620000000000 */
[----:B------:R-:W-:-:S04]  /*1e70*/  PRMT R2, RZ, 0x654, R2 ;  /* 0x00000654ff027816 */ /* 0x000fc80000000002 */
[----:B-1----:R1:W-:Y:S01]  /*1e80*/  SYNCS.ARRIVE.TRANS64.RED.A1T0 RZ, [R2+URZ], RZ ;  /* 0x000000ff02ff79a7 */ /* 0x0023e200081004ff */
[----:B--2---:R-:W-:-:S13]  /*1e90*/  LOP3.LUT P2, RZ, R6, 0x1, RZ, 0xc0, !PT ;  /* 0x0000000106ff7812 */ /* 0x004fda000784c0ff */
[----:B------:R-:W-:Y:S01]  /*1ea0*/  @P2 SHF.R.U32.HI R3, RZ, 0x10, R5 ;  /* 0x00000010ff032819 */ /* 0x000fe20000011605 */
[----:B------:R-:W-:Y:S01]  /*1eb0*/  VOTEU.ANY UP0, P2 ;  /* 0x0000000000ff7886 */ /* 0x000fe20001000100 */
[----:B------:R-:W-:Y:S02]  /*1ec0*/  @P2 MOV R11, R4 ;  /* 0x00000004000b2202 */ /* 0x000fe40000000f00 */
[----:B------:R-:W-:Y:S02]  /*1ed0*/  @P2 R2UR.BROADCAST UR8, R3 ;  /* 0x00000000030822ca */ /* 0x000fe400008e0000 */
[----:B------:R-:W-:-:S11]  /*1ee0*/  @P2 LOP3.LUT R8, R5, 0xffff, RZ, 0xc0, !PT ;  /* 0x0000ffff05082812 */ /* 0x000fd600078ec0ff */
[----:B------:R-:W-:Y:S01]  /*1ef0*/  @UP0 UMOV UR36, UR8 ;  /* 0x0000000800240c82 */ /* 0x000fe20008000000 */
[----:B-1----:R-:W-:Y:S05]  /*1f00*/  @!P0 BRA `(.L_x_34) ;  /* 0x0000000000b88947 */ /* 0x002fea0003800000 */
[----:B------:R-:W4:Y:S01]  /*1f10*/  LDC.64 R4, c[0x0][0xb18] ;  /* 0x0002c600ff047b82 */ /* 0x000f220000000a00 */
[----:B------:R-:W-:-:S07]  /*1f20*/  ISETP.NE.AND P3, PT, R40, 0x1, PT ;  /* 0x000000012800780c */ /* 0x000fce0003f65270 */
[----:B------:R-:W1:Y:S08]  /*1f30*/  LDC.64 R6, c[0x0][0xb10] ;  /* 0x0002c400ff067b82 */ /* 0x000e700000000a00 */
[----:B------:R-:W2:Y:S08]  /*1f40*/  LDC R16, c[0x0][0xb20] ;  /* 0x0002c800ff107b82 */ /* 0x000eb00000000800 */
[----:B------:R-:W3:Y:S01]  /*1f50*/  LDC R18, c[0x0][0xb0c] ;  /* 0x0002c300ff127b82 */ /* 0x000ee20000000800 */
[----:B----4-:R-:W-:Y:S01]  /*1f60*/  IMAD.HI.U32 R17, R0, R5, RZ ;  /* 0x0000000500117227 */ /* 0x010fe200078e00ff */
[----:B------:R-:W-:-:S03]  /*1f70*/  ISETP.NE.AND P0, PT, R4, 0x1, PT ;  /* 0x000000010400780c */ /* 0x000fc60003f05270 */
[----:B------:R-:W-:-:S03]  /*1f80*/  IMAD.HI.U32 R5, R8, R5, RZ ;  /* 0x0000000508057227 */ /* 0x000fc600078e00ff */
[----:B------:R-:W4:Y:S01]  /*1f90*/  LDC.64 R2, c[0x0][0xb28] ;  /* 0x0002ca00ff027b82 */ /* 0x000f220000000a00 */
[----:B-1----:R-:W-:-:S04]  /*1fa0*/  IMAD.HI.U32 R20, R9, R6, RZ ;  /* 0x0000000609147227 */ /* 0x002fc800078e00ff */
[----:B------:R-:W-:Y:S01]  /*1fb0*/  IMAD.HI.U32 R22, R11, R6, RZ ;  /* 0x000000060b167227 */ /* 0x000fe200078e00ff */
[----:B------:R-:W-:Y:S02]  /*1fc0*/  SHF.R.U32.HI R20, RZ, R7, R20 ;  /* 0x00000007ff147219 */ /* 0x000fe40000011614 */
[-C--:B--2---:R-:W-:Y:S02]  /*1fd0*/  SHF.R.U32.HI R17, RZ, R16.reuse, R17 ;  /* 0x00000010ff117219 */ /* 0x084fe40000011611 */
[----:B------:R-:W-:Y:S02]  /*1fe0*/  SHF.R.U32.HI R5, RZ, R16, R5 ;  /* 0x00000010ff057219 */ /* 0x000fe40000011605 */
[----:B------:R-:W-:Y:S02]  /*1ff0*/  SEL R17, R0, R17, !P0 ;  /* 0x0000001100117207 */ /* 0x000fe40004000000 */
[----:B------:R-:W-:Y:S02]  /*2000*/  SHF.R.U32.HI R22, RZ, R7, R22 ;  /* 0x00000007ff167219 */ /* 0x000fe40000011616 */
[----:B---3--:R-:W-:-:S02]  /*2010*/  ISETP.NE.AND P1, PT, R18, 0x1, PT ;  /* 0x000000011200780c */ /* 0x008fc40003f25270 */
[----:B------:R-:W-:Y:S02]  /*2020*/  SEL R5, R8, R5, !P0 ;  /* 0x0000000508057207 */ /* 0x000fe40004000000 */
[----:B------:R-:W-:Y:S02]  /*2030*/  SEL R19, R9, R20, !P1 ;  /* 0x0000001409137207 */ /* 0x000fe40004800000 */
[----:B------:R-:W-:Y:S01]  /*2040*/  SEL R7, R11, R22, !P1 ;  /* 0x000000160b077207 */ /* 0x000fe20004800000 */
[----:B----4-:R-:W-:-:S04]  /*2050*/  IMAD.HI.U32 R20, R17, R2, RZ ;  /* 0x0000000211147227 */ /* 0x010fc800078e00ff */
[----:B------:R-:W-:Y:S01]  /*2060*/  IMAD.HI.U32 R6, R19, R2, RZ ;  /* 0x0000000213067227 */ /* 0x000fe200078e00ff */
[----:B------:R-:W-:-:S04]  /*2070*/  @P3 SHF.R.U32.HI R17, RZ, R3, R20 ;  /* 0x00000003ff113219 */ /* 0x000fc80000011614 */
[----:B------:R-:W-:Y:S01]  /*2080*/  @P3 SHF.R.U32.HI R19, RZ, R3, R6 ;  /* 0x00000003ff133219 */ /* 0x000fe20000011606 */
[----:B------:R-:W-:-:S04]  /*2090*/  IMAD R17, R40, R17, RZ ;  /* 0x0000001128117224 */ /* 0x000fc800078e02ff */
[----:B------:R-:W-:Y:S01]  /*20a0*/  IMAD R6, R40, R19, RZ ;  /* 0x0000001328067224 */ /* 0x000fe200078e02ff */
[C---:B------:R-:W-:Y:S02]  /*20b0*/  ISETP.GE.AND P0, PT, R5.reuse, R17, PT ;  /* 0x000000110500720c */ /* 0x040fe40003f06270 */
[----:B------:R-:W-:Y:S02]  /*20c0*/  IADD3 R17, PT, PT, -R5, RZ, RZ ;  /* 0x000000ff05117210 */ /* 0x000fe40007ffe1ff */
[----:B------:R-:W-:Y:S01]  /*20d0*/  ISETP.GE.OR P0, PT, R7, R6, P0 ;  /* 0x000000060700720c */ /* 0x000fe20000706670 */
[----:B------:R-:W-:-:S04]  /*20e0*/  IMAD.HI.U32 R6, R5, R2, RZ ;  /* 0x0000000205067227 */ /* 0x000fc800078e00ff */
[----:B------:R-:W-:Y:S01]  /*20f0*/  IMAD R8, R4, R17, R8 ;  /* 0x0000001104087224 */ /* 0x000fe200078e0208 */
[----:B------:R-:W-:-:S04]  /*2100*/  SHF.R.U32.HI R6, RZ, R3, R6 ;  /* 0x00000003ff067219 */ /* 0x000fc80000011606 */
[----:B------:R-:W-:-:S03]  /*2110*/  SEL R6, R5, R6, !P3 ;  /* 0x0000000605067207 */ /* 0x000fc60005800000 */
[----:B------:R-:W-:-:S04]  /*2120*/  @!P0 IMAD.HI.U32 R16, R7, R2, RZ ;  /* 0x0000000207108227 */ /* 0x000fc800078e00ff */
[----:B------:R-:W-:Y:S01]  /*2130*/  IMAD.MOV R2, RZ, RZ, -R6 ;  /* 0x000000ffff027224 */ /* 0x000fe200078e0a06 */
[----:B------:R-:W-:-:S03]  /*2140*/  @!P0 SHF.R.U32.HI R16, RZ, R3, R16 ;  /* 0x00000003ff108219 */ /* 0x000fc60000011610 */
[----:B------:R-:W-:Y:S01]  /*2150*/  IMAD R2, R40, R2, R5 ;  /* 0x0000000228027224 */ /* 0x000fe200078e0205 */
[----:B------:R-:W-:-:S05]  /*2160*/  @!P0 SEL R3, R7, R16, !P3 ;  /* 0x0000001007038207 */ /* 0x000fca0005800000 */
[--C-:B------:R-:W-:Y:S02]  /*2170*/  @!P0 IMAD.IADD R6, R6, 0x1, -R3.reuse ;  /* 0x0000000106068824 */ /* 0x100fe400078e0a03 */
[----:B------:R-:W-:Y:S01]  /*2180*/  @!P0 IMAD R3, R2, R19, R3 ;  /* 0x0000001302038224 */ /* 0x000fe200078e0203 */
[----:B------:R-:W-:Y:S01]  /*2190*/  IADD3 R2, PT, PT, -R7, RZ, RZ ;  /* 0x000000ff07027210 */ /* 0x000fe20007ffe1ff */
[----:B------:R-:W-:Y:S02]  /*21a0*/  @!P0 IMAD R5, R40, R6, R7 ;  /* 0x0000000628058224 */ /* 0x000fe400078e0207 */
[----:B------:R-:W-:Y:S02]  /*21b0*/  @!P0 IMAD.MOV.U32 R7, RZ, RZ, R3 ;  /* 0x000000ffff078224 */ /* 0x000fe400078e0003 */
[----:B------:R-:W-:Y:S02]  /*21c0*/  IMAD R2, R18, R2, R11 ;  /* 0x0000000212027224 */ /* 0x000fe400078e020b */
[----:B------:R-:W-:-:S02]  /*21d0*/  IMAD R8, R5, R4, R8 ;  /* 0x0000000405087224 */ /* 0x000fc400078e0208 */
[----:B------:R-:W-:Y:S02]  /*21e0*/  IMAD R11, R7, R18, R2 ;  /* 0x00000012070b7224 */ /* 0x000fe400078e0202 */
.L_x_34:
[----:B------:R-:W1:Y:S02]  /*21f0*/  LDCU UR8, c[0x0][0xb30] ;  /* 0x00016600ff0877ac */ /* 0x000e640008000800 */
[----:B-1----:R-:W-:-:S09]  /*2200*/  UISETP.NE.AND UP0, UPT, UR8, 0x1, UPT ;  /* 0x000000010800788c */ /* 0x002fd2000bf05270 */
[----:B------:R-:W-:Y:S05]  /*2210*/  BRA.U UP0, `(.L_x_35) ;  /* 0x0000000100407547 */ /* 0x000fea000b800000 */
[----:B------:R-:W1:Y:S08]  /*2220*/  LDC.64 R4, c[0x0][0xb10] ;  /* 0x0002c400ff047b82 */ /* 0x000e700000000a00 */
[----:B------:R-:W2:Y:S08]  /*2230*/  LDC.64 R2, c[0x0][0xb18] ;  /* 0x0002c600ff027b82 */ /* 0x000eb00000000a00 */
[----:B------:R-:W3:Y:S08]  /*2240*/  LDC R6, c[0x0][0xb20] ;  /* 0x0002c800ff067b82 */ /* 0x000ef00000000800 */
[----:B------:R-:W4:Y:S01]  /*2250*/  LDC R16, c[0x0][0xb0c] ;  /* 0x0002c300ff107b82 */ /* 0x000f220000000800 */
[----:B-1----:R-:W-:-:S05]  /*2260*/  IMAD.HI.U32 R4, R11, R4, RZ ;  /* 0x000000040b047227 */ /* 0x002fca00078e00ff */
[----:B------:R-:W-:Y:S01]  /*2270*/  SHF.R.U32.HI R4, RZ, R5, R4 ;  /* 0x00000005ff047219 */ /* 0x000fe20000011604 */
[----:B--2---:R-:W-:Y:S01]  /*2280*/  IMAD.HI.U32 R3, R8, R3, RZ ;  /* 0x0000000308037227 */ /* 0x004fe200078e00ff */
[----:B------:R-:W-:-:S04]  /*2290*/  ISETP.NE.AND P0, PT, R2, 0x1, PT ;  /* 0x000000010200780c */ /* 0x000fc80003f05270 */
[----:B---3--:R-:W-:-:S04]  /*22a0*/  SHF.R.U32.HI R3, RZ, R6, R3 ;  /* 0x00000006ff037219 */ /* 0x008fc80000011603 */
[----:B------:R-:W-:Y:S02]  /*22b0*/  SEL R3, R8, R3, !P0 ;  /* 0x0000000308037207 */ /* 0x000fe40004000000 */
[----:B----4-:R-:W-:-:S04]  /*22c0*/  ISETP.NE.AND P1, PT, R16, 0x1, PT ;  /* 0x000000011000780c */ /* 0x010fc80003f25270 */
[----:B------:R-:W-:-:S05]  /*22d0*/  SEL R4, R11, R4, !P1 ;  /* 0x000000040b047207 */ /* 0x000fca0004800000 */
[----:B------:R-:W-:Y:S02]  /*22e0*/  IMAD.IADD R5, R3, 0x1, -R4 ;  /* 0x0000000103057824 */ /* 0x000fe400078e0a04 */
[----:B------:R-:W-:Y:S02]  /*22f0*/  IMAD.IADD R3, R4, 0x1, -R3 ;  /* 0x0000000104037824 */ /* 0x000fe400078e0a03 */
[----:B------:R-:W-:Y:S02]  /*2300*/  IMAD R11, R5, R16, R11 ;  /* 0x00000010050b7224 */ /* 0x000fe400078e020b */
[----:B------:R-:W-:-:S07]  /*2310*/  IMAD R8, R3, R2, R8 ;  /* 0x0000000203087224 */ /* 0x000fce00078e0208 */
.L_x_35:
[----:B------:R-:W-:Y:S01]  /*2320*/  VIADD R14, R14, 0x1 ;  /* 0x000000010e0e7836 */ /* 0x000fe20000000000 */
[----:B------:R-:W-:Y:S01]  /*2330*/  PLOP3.LUT P1, PT, PT, PT, PT, 0x80, 0x8 ;  /* 0x000000000008781c */ /* 0x000fe20003f2f070 */
[----:B------:R-:W-:Y:S02]  /*2340*/  IMAD.IADD R97, R11, 0x1, R90 ;  /* 0x000000010b617824 */ /* 0x000fe400078e025a */
[----:B------:R-:W-:Y:S01]  /*2350*/  IMAD.IADD R91, R8, 0x1, R79 ;  /* 0x00000001085b7824 */ /* 0x000fe200078e024f */
[----:B------:R-:W-:-:S04]  /*2360*/  ISETP.NE.AND P0, PT, R14, 0x2, PT ;  /* 0x000000020e00780c */ /* 0x000fc80003f05270 */
[----:B------:R-:W-:Y:S02]  /*2370*/  SEL R2, RZ, 0x1, P0 ;  /* 0x00000001ff027807 */ /* 0x000fe40000000000 */
[----:B------:R-:W-:Y:S02]  /*2380*/  SEL R14, R14, RZ, P0 ;  /* 0x000000ff0e0e7207 */ /* 0x000fe40000000000 */
[----:B------:R-:W-:Y:S01]  /*2390*/  LOP3.LUT R13, R13, R2, RZ, 0x3c, !PT ;  /* 0x000000020d0d7212 */ /* 0x000fe200078e3cff */
[----:B------:R-:W-:Y:S06]  /*23a0*/  @P2 BRA `(.L_x_36) ;  /* 0xfffffff000a02947 */ /* 0x000fec000383ffff */
[----:B------:R-:W-:Y:S01]  /*23b0*/  UIADD3 UR4, UPT, UPT, UR4, 0x68, URZ ;  /* 0x0000006804047890 */ /* 0x000fe2000fffe0ff */
[----:B------:R-:W-:-:S03]  /*23c0*/  SHF.L.U32 R3, R15, 0x1f, RZ ;  /* 0x0000001f0f037819 */ /* 0x000fc600000006ff */
[----:B------:R-:W-:-:S09]  /*23d0*/  ULEA UR5, UR6, UR4, 0x3 ;  /* 0x0000000406057291 */ /* 0x000fd2000f8e18ff */
[----:B------:R-:W1:Y:S02]  /*23e0*/  SYNCS.PHASECHK.TRANS64.TRYWAIT P0, [UR5], R3 ;  /* 0x00000003ff0075a7 */ /* 0x000e640008001105 */
[----:B-1----:R-:W-:Y:S05]  /*23f0*/  @!P0 BRA `(.L_x_37) ;  /* 0x0000004400488947 */ /* 0x002fea0003800000 */
.L_x_110:
[----:B------:R-:W-:-:S04]  /*2400*/  UIADD3 UR6, UPT, UPT, UR6, 0x1, URZ ;  /* 0x0000000106067890 */ /* 0x000fc8000fffe0ff */
[----:B------:R-:W-:-:S04]  /*2410*/  UISETP.NE.AND UP0, UPT, UR6, 0xd, UPT ;  /* 0x0000000d0600788c */ /* 0x000fc8000bf05270 */
[----:B------:R-:W-:Y:S02]  /*2420*/  USEL UR7, URZ, 0x1, UP0 ;  /* 0x00000001ff077887 */ /* 0x000fe40008000000 */
[----:B------:R-:W-:-:S04]  /*2430*/  USEL UR6, UR6, URZ, UP0 ;  /* 0x000000ff06067287 */ /* 0x000fc80008000000 */
[----:B------:R-:W-:Y:S01]  /*2440*/  ULEA UR5, UR6, UR4, 0x3 ;  /* 0x0000000406057291 */ /* 0x000fe2000f8e18ff */
[----:B------:R-:W-:-:S04]  /*2450*/  LOP3.LUT R2, R15, UR7, RZ, 0x3c, !PT ;  /* 0x000000070f027c12 */ /* 0x000fc8000f8e3cff */
[----:B-1----:R-:W-:-:S04]  /*2460*/  SHF.L.U32 R3, R2, 0x1f, RZ ;  /* 0x0000001f02037819 */ /* 0x002fc800000006ff */
[----:B------:R-:W1:Y:S02]  /*2470*/  SYNCS.PHASECHK.TRANS64.TRYWAIT P0, [UR5], R3 ;  /* 0x00000003ff0075a7 */ /* 0x000e640008001105 */
[----:B-1----:R-:W-:Y:S05]  /*2480*/  @!P0 BRA `(.L_x_38) ;  /* 0x00000044003c8947 */ /* 0x002fea0003800000 */
.L_x_112:
        /* <DEDUP_REMOVED lines=9> */
.L_x_114:
        /* <DEDUP_REMOVED lines=9> */
.L_x_116:
        /* <DEDUP_REMOVED lines=9> */
.L_x_118:
        /* <DEDUP_REMOVED lines=9> */
.L_x_120:
        /* <DEDUP_REMOVED lines=9> */
.L_x_122:
        /* <DEDUP_REMOVED lines=9> */
.L_x_124:
        /* <DEDUP_REMOVED lines=9> */
.L_x_126:
        /* <DEDUP_REMOVED lines=9> */
.L_x_128:
        /* <DEDUP_REMOVED lines=9> */
.L_x_130:
        /* <DEDUP_REMOVED lines=9> */
.L_x_132:
[----:B------:R-:W-:-:S04]  /*2a30*/  UIADD3 UR6, UPT, UPT, UR6, 0x1, URZ ;  /* 0x0000000106067890 */ /* 0x000fc8000fffe0ff */
[----:B------:R-:W-:-:S04]  /*2a40*/  UISETP.NE.AND UP0, UPT, UR6, 0xd, UPT ;  /* 0x0000000d0600788c */ /* 0x000fc8000bf05270 */
[----:B------:R-:W-:Y:S02]  /*2a50*/  USEL UR5, URZ, 0x1, UP0 ;  /* 0x00000001ff057887 */ /* 0x000fe40008000000 */
[----:B------:R-:W-:-:S04]  /*2a60*/  USEL UR6, UR6, URZ, UP0 ;  /* 0x000000ff06067287 */ /* 0x000fc80008000000 */
[----:B------:R-:W-:Y:S01]  /*2a70*/  ULEA UR6, UR6, UR4, 0x3 ;  /* 0x0000000406067291 */ /* 0x000fe2000f8e18ff */
[----:B-1----:R-:W-:-:S04]  /*2a80*/  LOP3.LUT R3, R2, UR5, RZ, 0x3c, !PT ;  /* 0x0000000502037c12 */ /* 0x002fc8000f8e3cff */
[----:B------:R-:W-:Y:S01]  /*2a90*/  SHF.L.U32 R3, R3, 0x1f, RZ ;  /* 0x0000001f03037819 */ /* 0x000fe200000006ff */
[----:B----4-:R-:W-:-:S07]  /*2aa0*/  IMAD.U32 R0, RZ, RZ, UR6 ;  /* 0x00000006ff007e24 */ /* 0x010fce000f8e00ff */
.L_x_49:
[----:B-1----:R1:W2:Y:S02]  /*2ab0*/  SYNCS.PHASECHK.TRANS64.TRYWAIT P0, [R0+URZ], R3 ;  /* 0x00000003000075a7 */ /* 0x0022a400080011ff */
[----:B--2---:R-:W-:Y:S05]  /*2ac0*/  @!P0 NANOSLEEP.SYNCS 0x989680 ;  /* 0x009896800000895d */ /* 0x004fea0003900000 */
[----:B------:R-:W2:Y:S02]  /*2ad0*/  @!P0 SYNCS.PHASECHK.TRANS64 P0, [R0+URZ], R3 ;  /* 0x00000003000085a7 */ /* 0x000ea400080010ff */
[----:B--2---:R-:W-:Y:S05]  /*2ae0*/  @P0 EXIT ;  /* 0x000000000000094d */ /* 0x004fea0003800000 */
[----:B------:R-:W-:Y:S05]  /*2af0*/  BRA `(.L_x_49) ;  /* 0xfffffffc00ec7947 */ /* 0x000fea000383ffff */
.L_x_18:
[----:B------:R-:W-:-:S04]  /*2b00*/  UISETP.NE.AND UP1, UPT, UR37, URZ, UPT ;  /* 0x000000ff2500728c */ /* 0x000fc8000bf25270 */
[----:B------:R-:W-:-:S09]  /*2b10*/  UISETP.NE.OR UP1, UPT, UR8, 0x1, UP1 ;  /* 0x000000010800788c */ /* 0x000fd20008f25670 */
[----:B------:R-:W-:Y:S05]  /*2b20*/  BRA.U UP1, `(.L_x_50) ;  /* 0x0000000501487547 */ /* 0x000fea000b800000 */
[----:B------:R-:W-:Y:S01]  /*2b30*/  ISETP.NE.AND P2, PT, R2, RZ, PT ;  /* 0x000000ff0200720c */ /* 0x000fe20003f45270 */
[----:B------:R-:W-:Y:S01]  /*2b40*/  IMAD.MOV.U32 R12, RZ, RZ, 0x1 ;  /* 0x00000001ff0c7424 */ /* 0x000fe200078e00ff */
[----:B------:R-:W-:Y:S02]  /*2b50*/  CS2R R10, SRZ ;  /* 0x00000000000a7805 */ /* 0x000fe4000001ff00 */
[----:B------:R-:W-:Y:S01]  /*2b60*/  CS2R R8, SRZ ;  /* 0x0000000000087805 */ /* 0x000fe2000001ff00 */
[----:B------:R-:W-:Y:S01]  /*2b70*/  UMOV UR4, 0x400 ;  /* 0x0000040000047882 */ /* 0x000fe20000000000 */
[----:B------:R-:W-:Y:S01]  /*2b80*/  UMOV UR6, URZ ;  /* 0x000000ff00067c82 */ /* 0x000fe20008000000 */
[----:B------:R-:W-:-:S12]  /*2b90*/  ULEA UR37, UR37, UR4, 0x18 ;  /* 0x0000000425257291 */ /* 0x000fd8000f8ec0ff */
.L_x_54:
[----:B------:R-:W-:Y:S02]  /*2ba0*/  LEA R0, R8, UR37, 0x3 ;  /* 0x0000002508007c11 */ /* 0x000fe4000f8e18ff */
[----:B------:R-:W-:-:S03]  /*2bb0*/  SHF.L.U32 R5, R9, 0x1f, RZ ;  /* 0x0000001f09057819 */ /* 0x000fc600000006ff */
[----:B------:R-:W-:Y:S01]  /*2bc0*/  VIADD R4, R0, 0x160 ;  /* 0x0000016000047836 */ /* 0x000fe20000000000 */
[----:B------:R-:W1:Y:S02]  /*2bd0*/  SYNCS.PHASECHK.TRANS64.TRYWAIT P0, [R0+URZ+0x150], R5 ;  /* 0x00015005000075a7 */ /* 0x000e6400080011ff */
[----:B-1----:R-:W-:Y:S05]  /*2be0*/  @!P0 BRA `(.L_x_51) ;  /* 0x00000040006c8947 */ /* 0x002fea0003800000 */
.L_x_133:
[----:B------:R-:W-:Y:S01]  /*2bf0*/  ULEA UR5, UR6, UR37, 0x3 ;  /* 0x0000002506057291 */ /* 0x000fe2000f8e18ff */
[----:B------:R-:W-:Y:S02]  /*2c00*/  PRMT R4, RZ, 0x654, R4 ;  /* 0x00000654ff047816 */ /* 0x000fe40000000004 */
[----:B-1----:R-:W-:Y:S01]  /*2c10*/  SHF.L.U32 R5, R12, 0x1f, RZ ;  /* 0x0000001f0c057819 */ /* 0x002fe200000006ff */
[----:B------:R-:W-:Y:S01]  /*2c20*/  UIADD3 UR4, UPT, UPT, UR5, 0xf0, URZ ;  /* 0x000000f005047890 */ /* 0x000fe2000fffe0ff */
[----:B------:R1:W-:Y:S05]  /*2c30*/  SYNCS.ARRIVE.TRANS64.RED.A1T0 RZ, [R4+URZ], RZ ;  /* 0x000000ff04ff79a7 */ /* 0x0003ea00081004ff */
[----:B------:R-:W-:Y:S01]  /*2c40*/  IMAD.U32 R7, RZ, RZ, UR4 ;  /* 0x00000004ff077e24 */ /* 0x000fe2000f8e00ff */
[----:B------:R-:W2:Y:S04]  /*2c50*/  SYNCS.PHASECHK.TRANS64.TRYWAIT P0, [UR5+0x100], R5 ;  /* 0x00010005ff0075a7 */ /* 0x000ea80008001105 */
[----:B------:R-:W-:Y:S01]  /*2c60*/  PRMT R6, R2, 0x654, R7 ;  /* 0x0000065402067816 */ /* 0x000fe20000000007 */
[----:B-1----:R-:W-:Y:S01]  /*2c70*/  @!P2 IMAD.MOV.U32 R4, RZ, RZ, 0x10 ;  /* 0x00000010ff04a424 */ /* 0x002fe200078e00ff */
[----:B--2---:R-:W-:Y:S06]  /*2c80*/  @!P0 BRA `(.L_x_52) ;  /* 0x0000004000588947 */ /* 0x004fec0003800000 */
.L_x_135:
[----:B------:R-:W-:Y:S01]  /*2c90*/  ULEA UR4, UR6, UR37, 0x4 ;  /* 0x0000002506047291 */ /* 0x000fe2000f8e20ff */
[----:B------:R-:W-:Y:S01]  /*2ca0*/  SEL R3, R6, R3, !P2 ;  /* 0x0000000306037207 */ /* 0x000fe20005000000 */
[----:B------:R-:W-:Y:S01]  /*2cb0*/  UIADD3 UR5, UPT, UPT, UR5, 0xf0, URZ ;  /* 0x000000f005057890 */ /* 0x000fe2000fffe0ff */
[----:B-1----:R-:W-:Y:S01]  /*2cc0*/  LEA R0, R11, UR37, 0x3 ;  /* 0x000000250b007c11 */ /* 0x002fe2000f8e18ff */
[----:B------:R-:W-:Y:S01]  /*2cd0*/  UIADD3 UR4, UPT, UPT, UR4, 0x180, URZ ;  /* 0x0000018004047890 */ /* 0x000fe2000fffe0ff */
[----:B------:R-:W-:Y:S01]  /*2ce0*/  SHF.L.U32 R5, R10, 0x1f, RZ ;  /* 0x0000001f0a057819 */ /* 0x000fe200000006ff */
[----:B------:R1:W-:Y:S01]  /*2cf0*/  @!P2 SYNCS.ARRIVE.TRANS64.RED RZ, [R3+URZ], R4 ;  /* 0x0000000403ffa9a7 */ /* 0x0003e200080004ff */
[----:B------:R-:W-:Y:S01]  /*2d00*/  UIADD3 UR6, UPT, UPT, UR6, 0x1, URZ ;  /* 0x0000000106067890 */ /* 0x000fe2000fffe0ff */
[----:B------:R-:W-:-:S03]  /*2d10*/  VIADD R8, R8, 0x1 ;  /* 0x0000000108087836 */ /* 0x000fc60000000000 */
[----:B------:R-:W-:Y:S02]  /*2d20*/  UISETP.NE.AND UP0, UPT, UR6, 0x2, UPT ;  /* 0x000000020600788c */ /* 0x000fe4000bf05270 */
[----:B------:R-:W-:Y:S06]  /*2d30*/  UGETNEXTWORKID.BROADCAST [UR4], [UR5] ;  /* 0x00000000040073ca */ /* 0x000fec0008000100 */
[----:B------:R-:W-:Y:S01]  /*2d40*/  USEL UR4, URZ, 0x1, UP0 ;  /* 0x00000001ff047887 */ /* 0x000fe20008000000 */
[----:B------:R-:W-:Y:S01]  /*2d50*/  ISETP.NE.AND P0, PT, R8, 0x2, PT ;  /* 0x000000020800780c */ /* 0x000fe20003f05270 */
[----:B------:R-:W-:Y:S01]  /*2d60*/  USEL UR6, UR6, URZ, UP0 ;  /* 0x000000ff06067287 */ /* 0x000fe20008000000 */
[----:B------:R-:W2:Y:S03]  /*2d70*/  SYNCS.PHASECHK.TRANS64.TRYWAIT P1, [R0+URZ+0xf0], R5 ;  /* 0x0000f005000075a7 */ /* 0x000ea600080211ff */
[----:B------:R-:W-:Y:S01]  /*2d80*/  LOP3.LUT R12, R12, UR4, RZ, 0x3c, !PT ;  /* 0x000000040c0c7c12 */ /* 0x000fe2000f8e3cff */
[----:B-12---:R-:W-:Y:S07]  /*2d90*/  @!P1 BRA `(.L_x_53) ;  /* 0x00000040002c9947 */ /* 0x006fee0003800000 */
.L_x_136:
[C---:B------:R-:W-:Y:S01]  /*2da0*/  LEA R4, R11.reuse, UR37, 0x4 ;  /* 0x000000250b047c11 */ /* 0x040fe2000f8e20ff */
[----:B-1----:R-:W-:Y:S01]  /*2db0*/  VIADD R0, R0, 0x100 ;  /* 0x0000010000007836 */ /* 0x002fe20000000000 */
[----:B------:R-:W-:Y:S01]  /*2dc0*/  SEL R8, R8, RZ, P0 ;  /* 0x000000ff08087207 */ /* 0x000fe20000000000 */
[----:B------:R-:W-:-:S03]  /*2dd0*/  VIADD R11, R11, 0x1 ;  /* 0x000000010b0b7836 */ /* 0x000fc60000000000 */
[----:B------:R-:W1:Y:S01]  /*2de0*/  LDS.128 R4, [R4+0x180] ;  /* 0x0001800004047984 */ /* 0x000e620000000c00 */
[----:B------:R-:W-:Y:S02]  /*2df0*/  PRMT R0, RZ, 0x654, R0 ;  /* 0x00000654ff007816 */ /* 0x000fe40000000000 */
[C---:B------:R-:W-:Y:S01]  /*2e00*/  ISETP.NE.AND P1, PT, R11.reuse, 0x2, PT ;  /* 0x000000020b00780c */ /* 0x040fe20003f25270 */
[----:B------:R-:W-:Y:S01]  /*2e10*/  @!PT LDS RZ, [RZ] ;  /* 0x00000000fffff984 */ /* 0x000fe20000000800 */
[----:B------:R-:W-:Y:S01]  /*2e20*/  @!PT LDS RZ, [RZ] ;  /* 0x00000000fffff984 */ /* 0x000fe20000000800 */
[----:B------:R-:W-:Y:S01]  /*2e30*/  @!PT LDS RZ, [RZ] ;  /* 0x00000000fffff984 */ /* 0x000fe20000000800 */
[----:B------:R-:W-:Y:S01]  /*2e40*/  @!PT LDS RZ, [RZ] ;  /* 0x00000000fffff984 */ /* 0x000fe20000000800 */
[----:B------:R2:W-:Y:S06]  /*2e50*/  MEMBAR.ALL.CTA ;  /* 0x0000000000007992 */ /* 0x0005ec0000008000 */
[----:B--2---:R-:W2:Y:S01]  /*2e60*/  FENCE.VIEW.ASYNC.S ;  /* 0x00000000000073c6 */ /* 0x004ea20000000000 */
[----:B------:R-:W-:Y:S01]  /*2e70*/  SEL R11, R11, RZ, P1 ;  /* 0x000000ff0b0b7207 */ /* 0x000fe20000800000 */
[----:B--2---:R2:W-:Y:S01]  /*2e80*/  SYNCS.ARRIVE.TRANS64.RED.A1T0 RZ, [R0+URZ], RZ ;  /* 0x000000ff00ff79a7 */ /* 0x0045e200081004ff */
[----:B-1----:R-:W-:-:S02]  /*2e90*/  LOP3.LUT P3, RZ, R6, 0x1, RZ, 0xc0, !PT ;  /* 0x0000000106ff7812 */ /* 0x002fc4000786c0ff */
[----:B------:R-:W-:-:S04]  /*2ea0*/  SEL R5, RZ, 0x1, P1 ;  /* 0x00000001ff057807 */ /* 0x000fc80000800000 */
[----:B------:R-:W-:Y:S02]  /*2eb0*/  LOP3.LUT R10, R10, R5, RZ, 0x3c, !PT ;  /* 0x000000050a0a7212 */ /* 0x000fe400078e3cff */
[----:B--2---:R-:W-:-:S04]  /*2ec0*/  SEL R0, RZ, 0x1, P0 ;  /* 0x00000001ff007807 */ /* 0x004fc80000000000 */
[----:B------:R-:W-:Y:S01]  /*2ed0*/  LOP3.LUT R9, R9, R0, RZ, 0x3c, !PT ;  /* 0x0000000009097212 */ /* 0x000fe200078e3cff */
[----:B------:R-:W-:Y:S06]  /*2ee0*/  @P3 BRA `(.L_x_54) ;  /* 0xfffffffc002c3947 */ /* 0x000fec000383ffff */
[----:B------:R-:W-:Y:S01]  /*2ef0*/  ULEA UR5, UR6, UR37, 0x3 ;  /* 0x0000002506057291 */ /* 0x000fe2000f8e18ff */
[----:B------:R-:W-:-:S08]  /*2f00*/  SHF.L.U32 R3, R12, 0x1f, RZ ;  /* 0x0000001f0c037819 */ /* 0x000fd000000006ff */
[----:B------:R-:W1:Y:S02]  /*2f10*/  SYNCS.PHASECHK.TRANS64 P0, [UR5+0x100], R3 ;  /* 0x00010003ff0075a7 */ /* 0x000e640008001005 */
[----:B-1----:R-:W-:Y:S05]  /*2f20*/  @P0 BRA `(.L_x_55) ;  /* 0x0000000000080947 */ /* 0x002fea0003800000 */
[----:B------:R-:W1:Y:S02]  /*2f30*/  SYNCS.PHASECHK.TRANS64.TRYWAIT P0, [UR5+0x100], R3 ;  /* 0x00010003ff0075a7 */ /* 0x000e640008001105 */
[----:B-1----:R-:W-:Y:S05]  /*2f40*/  @!P0 BRA `(.L_x_56) ;  /* 0x0000003c00d48947 */ /* 0x002fea0003800000 */
.L_x_55:
[----:B------:R-:W-:-:S04]  /*2f50*/  UIADD3 UR4, UPT, UPT, UR6, 0x1, URZ ;  /* 0x0000000106047890 */ /* 0x000fc8000fffe0ff */
[----:B------:R-:W-:-:S04]  /*2f60*/  UISETP.NE.AND UP0, UPT, UR4, 0x2, UPT ;  /* 0x000000020400788c */ /* 0x000fc8000bf05270 */
[----:B------:R-:W-:Y:S02]  /*2f70*/  USEL UR7, URZ, 0x1, UP0 ;  /* 0x00000001ff077887 */ /* 0x000fe40008000000 */
[----:B------:R-:W-:-:S04]  /*2f80*/  USEL UR4, UR4, URZ, UP0 ;  /* 0x000000ff04047287 */ /* 0x000fc80008000000 */
[----:B------:R-:W-:Y:S01]  /*2f90*/  ULEA UR4, UR4, UR37, 0x3 ;  /* 0x0000002504047291 */ /* 0x000fe2000f8e18ff */
[----:B-1----:R-:W-:-:S04]  /*2fa0*/  LOP3.LUT R3, R12, UR7, RZ, 0x3c, !PT ;  /* 0x000000070c037c12 */ /* 0x002fc8000f8e3cff */
[----:B------:R-:W-:-:S04]  /*2fb0*/  SHF.L.U32 R0, R3, 0x1f, RZ ;  /* 0x0000001f03007819 */ /* 0x000fc800000006ff */
[----:B------:R-:W1:Y:S02]  /*2fc0*/  SYNCS.PHASECHK.TRANS64 P0, [UR4+0x100], R0 ;  /* 0x00010000ff0075a7 */ /* 0x000e640008001004 */
[----:B-1----:R-:W-:Y:S05]  /*2fd0*/  @P0 EXIT ;  /* 0x000000000000094d */ /* 0x002fea0003800000 */
[----:B------:R-:W-:Y:S02]  /*2fe0*/  SHF.L.U32 R3, R3, 0x1f, RZ ;  /* 0x0000001f03037819 */ /* 0x000fe400000006ff */
[----:B------:R-:W-:-:S07]  /*2ff0*/  MOV R0, UR4 ;  /* 0x0000000400007c02 */ /* 0x000fce0008000f00 */
.L_x_57:
[----:B-1----:R1:W2:Y:S02]  /*3000*/  SYNCS.PHASECHK.TRANS64.TRYWAIT P0, [R0+URZ+0x100], R3 ;  /* 0x00010003000075a7 */ /* 0x0022a400080011ff */
[----:B--2---:R-:W-:Y:S05]  /*3010*/  @!P0 NANOSLEEP.SYNCS 0x989680 ;  /* 0x009896800000895d */ /* 0x004fea0003900000 */
[----:B------:R-:W2:Y:S02]  /*3020*/  @!P0 SYNCS.PHASECHK.TRANS64 P0, [R0+URZ+0x100], R3 ;  /* 0x00010003000085a7 */ /* 0x000ea400080010ff */
[----:B--2---:R-:W-:Y:S05]  /*3030*/  @P0 EXIT ;  /* 0x000000000000094d */ /* 0x004fea0003800000 */
[----:B------:R-:W-:Y:S05]  /*3040*/  BRA `(.L_x_57) ;  /* 0xfffffffc00ec7947 */ /* 0x000fea000383ffff */
.L_x_50:
[----:B------:R-:W-:-:S09]  /*3050*/  UISETP.NE.AND UP1, UPT, UR8, URZ, UPT ;  /* 0x000000ff0800728c */ /* 0x000fd2000bf25270 */
[----:B------:R-:W-:Y:S05]  /*3060*/  BRA.U UP1, `(.L_x_58) ;  /* 0x0000000d01cc7547 */ /* 0x000fea000b800000 */
[----:B------:R-:W-:Y:S01]  /*3070*/  UMOV UR4, 0x40 ;  /* 0x0000004000047882 */ /* 0x000fe20000000000 */
[----:B------:R-:W-:Y:S01]  /*3080*/  NOP ;  /* 0x0000000000007918 */ /* 0x000fe20000000000 */
[----:B------:R-:W-:Y:S01]  /*3090*/  ULEA UR4, UR37, UR4, 0x18 ;  /* 0x0000000425047291 */ /* 0x000fe2000f8ec0ff */
[----:B------:R-:W-:Y:S02]  /*30a0*/  UMOV UR5, 0x400 ;  /* 0x0000040000057882 */ /* 0x000fe40000000000 */
[----:B------:R-:W-:-:S06]  /*30b0*/  ULEA UR37, UR37, UR5, 0x18 ;  /* 0x0000000525257291 */ /* 0x000fcc000f8ec0ff */
[----:B------:R-:W1:Y:S02]  /*30c0*/  LDS.U8 R0, [UR4+0x1c] ;  /* 0x00001c04ff007984 */ /* 0x000e640008000000 */
[----:B-1----:R-:W-:-:S13]  /*30d0*/  ISETP.NE.AND P0, PT, R0, RZ, PT ;  /* 0x000000ff0000720c */ /* 0x002fda0003f05270 */
[----:B------:R-:W-:Y:S05]  /*30e0*/  @P0 BRA `(.L_x_59) ;  /* 0x0000000000580947 */ /* 0x000fea0003800000 */
[----:B------:R-:W-:-:S13]  /*30f0*/  ELECT P0, URZ, PT ;  /* 0x0000000000ff782f */ /* 0x000fda0003800000 */
[----:B------:R-:W-:Y:S05]  /*3100*/  @!P0 BRA `(.L_x_60) ;  /* 0x0000000000608947 */ /* 0x000fea0003800000 */
[----:B------:R-:W-:Y:S01]  /*3110*/  UMOV UR5, 0x10 ;  /* 0x0000001000057882 */ /* 0x000fe20000000000 */
[----:B------:R-:W-:Y:S01]  /*3120*/  HFMA2 R0, -RZ, RZ, 0, 5.9604644775390625e-08 ;  /* 0x00000001ff007431 */ /* 0x000fe200000001ff */
[----:B------:R-:W-:-:S03]  /*3130*/  MOV R2, 0xffff ;  /* 0x0000ffff00027802 */ /* 0x000fc60000000f00 */
[----:B------:R-:W-:Y:S04]  /*3140*/  DEPBAR.LE SB1, 0x36 ;  /* 0x00009d800000791a */ /* 0x000fe80000000000 */
[----:B------:R-:W1:Y:S02]  /*3150*/  UTCATOMSWS.FIND_AND_SET.ALIGN UP0, UR5, UR5 ;  /* 0x00000005000575e3 */ /* 0x000e640008000800 */
[----:B-1----:R-:W-:Y:S01]  /*3160*/  MOV R3, UR5 ;  /* 0x0000000500037c02 */ /* 0x002fe20008000f00 */
[----:B------:R-:W-:Y:S06]  /*3170*/  BRA.U UP0, `(.L_x_61) ;  /* 0x0000000100187547 */ /* 0x000fec000b800000 */
.L_x_62:
[----:B------:R-:W-:Y:S05]  /*3180*/  NANOSLEEP 0x64 ;  /* 0x000000640000795d */ /* 0x000fea0003800000 */
[----:B------:R-:W-:-:S05]  /*3190*/  UMOV UR5, 0x10 ;  /* 0x0000001000057882 */ /* 0x000fca0000000000 */
[----:B------:R-:W-:Y:S04]  /*31a0*/  DEPBAR.LE SB1, 0x36 ;  /* 0x00009d800000791a */ /* 0x000fe80000000000 */
[----:B------:R-:W1:Y:S02]  /*31b0*/  UTCATOMSWS.FIND_AND_SET.ALIGN UP0, UR5, UR5 ;  /* 0x00000005000575e3 */ /* 0x000e640008000800 */
[----:B-1----:R-:W-:Y:S01]  /*31c0*/  MOV R3, UR5 ;  /* 0x0000000500037c02 */ /* 0x002fe20008000f00 */
[----:B------:R-:W-:Y:S05]  /*31d0*/  BRA.U !UP0, `(.L_x_62) ;  /* 0xfffffffd08e87547 */ /* 0x000fea000b83ffff */
.L_x_61:
[-C--:B------:R-:W-:Y:S02]  /*31e0*/  SHF.L.U32 R2, R2, R3.reuse, RZ ;  /* 0x0000000302027219 */ /* 0x080fe400000006ff */
[----:B------:R-:W-:Y:S01]  /*31f0*/  SHF.L.U32 R0, R0, R3, RZ ;  /* 0x0000000300007219 */ /* 0x000fe200000006ff */
[----:B------:R-:W-:Y:S02]  /*3200*/  IMAD.SHL.U32 R3, R3, 0x20, RZ ;  /* 0x0000002003037824 */ /* 0x000fe400078e00ff */
[----:B------:R1:W-:Y:S04]  /*3210*/  ATOMS.OR RZ, [UR4+0x14], R2 ;  /* 0x00001402ffff798c */ /* 0x0003e8000b000004 */
[----:B------:R1:W-:Y:S04]  /*3220*/  ATOMS.OR RZ, [UR4+0x18], R0 ;  /* 0x00001800ffff798c */ /* 0x0003e8000b000004 */
[----:B------:R1:W-:Y:S01]  /*3230*/  STS [UR37+0x1a0], R3 ;  /* 0x0001a003ff007988 */ /* 0x0003e20008000825 */
[----:B------:R-:W-:Y:S05]  /*3240*/  BRA `(.L_x_60) ;  /* 0x0000000000107947 */ /* 0x000fea0003800000 */
.L_x_59:
[----:B------:R-:W-:Y:S02]  /*3250*/  MOV R0, 0xffffffff ;  /* 0xffffffff00007802 */ /* 0x000fe40000000f00 */
[----:B------:R-:W-:-:S03]  /*3260*/  MOV R2, 0x3290 ;  /* 0x0000329000027802 */ /* 0x000fc60000000f00 */
[----:B------:R1:W-:Y:S04]  /*3270*/  STS [UR37+0x1a0], R0 ;  /* 0x0001a000ff007988 */ /* 0x0003e80008000825 */
[----:B-1-3-5:R-:W-:Y:S05]  /*3280*/  CALL.REL.NOINC `($__internal_1_$__cuda_sm10x_tcgen05_guardrail_trap_phase_invalid_during_alloc) ;  /* 0x0000004000507944 */ /* 0x02afea0003c00000 */
.L_x_60:
[----:B------:R-:W-:Y:S05]  /*3290*/  WARPSYNC.ALL ;  /* 0x0000000000007948 */ /* 0x000fea0003800000 */
[----:B------:R-:W2:Y:S01]  /*32a0*/  S2UR UR5, SR_CgaCtaId ;  /* 0x00000000000579c3 */ /* 0x000ea20000008800 */
[----:B------:R-:W-:Y:S01]  /*32b0*/  UMOV UR4, 0x400 ;  /* 0x0000040000047882 */ /* 0x000fe20000000000 */
[----:B------:R-:W-:-:S06]  /*32c0*/  NOP ;  /* 0x0000000000007918 */ /* 0x000fcc0000000000 */
[----:B------:R-:W-:Y:S06]  /*32d0*/  BAR.ARV 0x6, 0xa0 ;  /* 0x0182800000007b1d */ /* 0x000fec0000002000 */
[----:B------:R-:W4:Y:S01]  /*32e0*/  LDCU UR7, c[0x0][0x38c] ;  /* 0x00007180ff0777ac */ /* 0x000f220008000800 */
[----:B------:R-:W-:Y:S01]  /*32f0*/  IMAD.MOV.U32 R11, RZ, RZ, 0x1 ;  /* 0x00000001ff0b7424 */ /* 0x000fe200078e00ff */
[----:B------:R-:W-:Y:S01]  /*3300*/  CS2R R8, SRZ ;  /* 0x0000000000087805 */ /* 0x000fe2000001ff00 */
[----:B------:R-:W-:Y:S01]  /*3310*/  IMAD.MOV.U32 R10, RZ, RZ, RZ ;  /* 0x000000ffff0a7224 */ /* 0x000fe200078e00ff */
[----:B------:R-:W3:Y:S01]  /*3320*/  LDCU UR6, c[0x0][0x38c] ;  /* 0x00007180ff0677ac */ /* 0x000ee20008000800 */
[----:B------:R-:W-:Y:S01]  /*3330*/  UMOV UR15, URZ ;  /* 0x000000ff000f7c82 */ /* 0x000fe20008000000 */
[----:B------:R-:W-:Y:S01]  /*3340*/  UMOV UR14, URZ ;  /* 0x000000ff000e7c82 */ /* 0x000fe20008000000 */
[----:B--2---:R-:W-:Y:S01]  /*3350*/  ULEA UR5, UR5, UR4, 0x18 ;  /* 0x0000000405057291 */ /* 0x004fe2000f8ec0ff */
[----:B------:R-:W-:Y:S01]  /*3360*/  UMOV UR24, 0x0 ;  /* 0x0000000000187882 */ /* 0x000fe20000000000 */
[----:B------:R-:W-:-:S02]  /*3370*/  UMOV UR25, 0x4100410 ;  /* 0x0410041000197882 */ /* 0x000fc40000000000 */
[----:B------:R-:W-:Y:S02]  /*3380*/  UIADD3 UR10, UPT, UPT, UR5, 0x2400, URZ ;  /* 0x00002400050a7890 */ /* 0x000fe4000fffe0ff */
[----:B------:R-:W-:Y:S02]  /*3390*/  UIADD3 UR11, UPT, UPT, UR5, 0x1c400, URZ ;  /* 0x0001c400050b7890 */ /* 0x000fe4000fffe0ff */
[----:B----4-:R-:W-:Y:S01]  /*33a0*/  UIADD3 UR7, UPT, UPT, UR7, 0x7f, URZ ;  /* 0x0000007f07077890 */ /* 0x010fe2000fffe0ff */
[----:B-1----:R-:W1:Y:S01]  /*33b0*/  LDS R0, [UR5+0x1a0] ;  /* 0x0001a005ff007984 */ /* 0x002e620008000800 */
[----:B------:R-:W-:Y:S02]  /*33c0*/  USHF.R.U32.HI UR10, URZ, 0x4, UR10 ;  /* 0x00000004ff0a7899 */ /* 0x000fe4000801160a */
[----:B------:R-:W-:Y:S02]  /*33d0*/  USHF.R.S32.HI UR4, URZ, 0x1f, UR7 ;  /* 0x0000001fff047899 */ /* 0x000fe40008011407 */
[----:B------:R-:W-:-:S02]  /*33e0*/  USHF.R.U32.HI UR11, URZ, 0x4, UR11 ;  /* 0x00000004ff0b7899 */ /* 0x000fc4000801160b */
[----:B------:R-:W-:Y:S02]  /*33f0*/  ULEA.HI UR4, UR4, UR7, URZ, 0x7 ;  /* 0x0000000704047291 */ /* 0x000fe4000f8f38ff */
[----:B------:R-:W-:Y:S02]  /*3400*/  ULOP3.LUT UR10, UR10, 0x3fff, URZ, 0xc0, !UPT ;  /* 0x00003fff0a0a7892 */ /* 0x000fe4000f8ec0ff */
[----:B------:R-:W-:Y:S02]  /*3410*/  USHF.R.S32.HI UR4, URZ, 0x7, UR4 ;  /* 0x00000007ff047899 */ /* 0x000fe40008011404 */
[----:B------:R-:W-:Y:S02]  /*3420*/  ULOP3.LUT UR11, UR11, 0x3fff, URZ, 0xc0, !UPT ;  /* 0x00003fff0b0b7892 */ /* 0x000fe4000f8ec0ff */
[----:B------:R-:W-:Y:S01]  /*3430*/  UISETP.LT.AND UP0, UPT, UR4, 0x1, UPT ;  /* 0x000000010400788c */ /* 0x000fe2000bf01270 */
[----:B------:R-:W-:Y:S01]  /*3440*/  UMOV UR22, 0x0 ;  /* 0x0000000000167882 */ /* 0x000fe20000000000 */
[----:B------:R-:W-:-:S02]  /*3450*/  UMOV UR23, 0x4100410 ;  /* 0x0410041000177882 */ /* 0x000fc40000000000 */
[----:B------:R-:W-:Y:S02]  /*3460*/  USEL UR9, UR4, 0x1, !UP0 ;  /* 0x0000000104097887 */ /* 0x000fe4000c000000 */
[----:B------:R-:W-:Y:S02]  /*3470*/  ULOP3.LUT UR10, UR10, 0x10000, URZ, 0xfc, !UPT ;  /* 0x000100000a0a7892 */ /* 0x000fe4000f8efcff */
[----:B------:R-:W-:Y:S02]  /*3480*/  ULOP3.LUT UR11, UR11, 0x10000, URZ, 0xfc, !UPT ;  /* 0x000100000b0b7892 */ /* 0x000fe4000f8efcff */
[----:B------:R-:W-:Y:S02]  /*3490*/  UIADD3 UR9, UPT, UPT, -UR9, URZ, URZ ;  /* 0x000000ff09097290 */ /* 0x000fe4000fffe1ff */
[----:B---3--:R-:W-:Y:S01]  /*34a0*/  UISETP.GE.AND UP3, UPT, UR6, 0x1, UPT ;  /* 0x000000010600788c */ /* 0x008fe2000bf66270 */
[----:B------:R-:W-:Y:S01]  /*34b0*/  UMOV UR20, 0x0 ;  /* 0x0000000000147882 */ /* 0x000fe20000000000 */
[----:B------:R-:W-:Y:S01]  /*34c0*/  UMOV UR21, 0x4100410 ;  /* 0x0410041000157882 */ /* 0x000fe20000000000 */
[----:B------:R-:W-:Y:S01]  /*34d0*/  UMOV UR18, 0x0 ;  /* 0x0000000000127882 */ /* 0x000fe20000000000 */
[----:B------:R-:W-:Y:S01]  /*34e0*/  UMOV UR19, 0x4100410 ;  /* 0x0410041000137882 */ /* 0x000fe20000000000 */
[----:B-1----:R-:W-:-:S15]  /*34f0*/  R2UR UR16, R0 ;  /* 0x00000000001072ca */ /* 0x002fde00000e0000 */
.L_x_69:
[----:B------:R-:W-:Y:S02]  /*3500*/  LEA R0, R10, UR5, 0x3 ;  /* 0x000000050a007c11 */ /* 0x000fe4000f8e18ff */
[----:B------:R-:W-:Y:S02]  /*3510*/  SHF.L.U32 R5, R9, 0x1f, RZ ;  /* 0x0000001f09057819 */ /* 0x000fe400000006ff */
[----:B------:R-:W-:Y:S01]  /*3520*/  PLOP3.LUT P0, PT, PT, PT, UP3, 0x80, 0x8 ;  /* 0x000000000008781c */ /* 0x000fe20003f0f038 */
[----:B------:R-:W-:Y:S01]  /*3530*/  VIADD R3, R0, 0x100 ;  /* 0x0000010000037836 */ /* 0x000fe20000000000 */
[----:B-1----:R-:W1:Y:S02]  /*3540*/  SYNCS.PHASECHK.TRANS64.TRYWAIT P1, [R0+URZ+0xf0], R5 ;  /* 0x0000f005000075a7 */ /* 0x002e6400080211ff */
[----:B-1-3--:R-:W-:Y:S09]  /*3550*/  @!P1 BRA `(.L_x_63) ;  /* 0x0000003800689947 */ /* 0x00aff20003800000 */
.L_x_138:
[----:B------:R-:W-:Y:S01]  /*3560*/  LEA R4, R10, UR5, 0x4 ;  /* 0x000000050a047c11 */ /* 0x000fe2000f8e20ff */
[----:B------:R-:W-:Y:S01]  /*3570*/  @UP3 ULEA UR6, UR14, UR5, 0x3 ;  /* 0x000000050e063291 */ /* 0x000fe2000f8e18ff */
[----:B------:R-:W-:Y:S01]  /*3580*/  PLOP3.LUT P2, PT, PT, PT, PT, 0x80, 0x8 ;  /* 0x000000000008781c */ /* 0x000fe20003f4f070 */
[----:B------:R-:W-:Y:S01]  /*3590*/  ULEA UR7, UR15, UR5, 0x3 ;  /* 0x000000050f077291 */ /* 0x000fe2000f8e18ff */
[----:B------:R-:W-:Y:S02]  /*35a0*/  PRMT R3, RZ, 0x654, R3 ;  /* 0x00000654ff037816 */ /* 0x000fe40000000003 */
[----:B-1----:R-:W1:Y:S01]  /*35b0*/  LDS.128 R4, [R4+0x180] ;  /* 0x0001800004047984 */ /* 0x002e620000000c00 */
[----:B------:R-:W-:Y:S02]  /*35c0*/  @P0 SHF.L.U32 R2, R8, 0x1f, RZ ;  /* 0x0000001f08020819 */ /* 0x000fe400000006ff */
[----:B------:R-:W-:Y:S01]  /*35d0*/  SHF.L.U32 R0, R11, 0x1f, RZ ;  /* 0x0000001f0b007819 */ /* 0x000fe200000006ff */
[----:B------:R-:W-:Y:S01]  /*35e0*/  @!PT LDS RZ, [RZ] ;  /* 0x00000000fffff984 */ /* 0x000fe20000000800 */
[----:B------:R-:W-:Y:S01]  /*35f0*/  @!PT LDS RZ, [RZ] ;  /* 0x00000000fffff984 */ /* 0x000fe20000000800 */
[----:B------:R-:W-:Y:S01]  /*3600*/  @!PT LDS RZ, [RZ] ;  /* 0x00000000fffff984 */ /* 0x000fe20000000800 */
[----:B------:R-:W-:Y:S01]  /*3610*/  @!PT LDS RZ, [RZ] ;  /* 0x00000000fffff984 */ /* 0x000fe20000000800 */
[----:B------:R2:W-:Y:S06]  /*3620*/  MEMBAR.ALL.CTA ;  /* 0x0000000000007992 */ /* 0x0005ec0000008000 */
[----:B--2---:R-:W2:Y:S02]  /*3630*/  FENCE.VIEW.ASYNC.S ;  /* 0x00000000000073c6 */ /* 0x004ea40000000000 */
[----:B--2---:R2:W-:Y:S01]  /*3640*/  SYNCS.ARRIVE.TRANS64.RED.A1T0 RZ, [R3+URZ], RZ ;  /* 0x000000ff03ff79a7 */ /* 0x0045e200081004ff */
[----:B------:R2:W3:Y:S01]  /*3650*/  @P0 SYNCS.PHASECHK.TRANS64.TRYWAIT P2, [UR6], R2 ;  /* 0x00000002ff0005a7 */ /* 0x0004e20008041106 */
[----:B------:R-:W-:Y:S01]  /*3660*/  ULEA.HI UR6, UR15, UR15, URZ, 0x1 ;  /* 0x0000000f0f067291 */ /* 0x000fe2000f8f08ff */
[----:B-1----:R-:W-:-:S03]  /*3670*/  LOP3.LUT P1, RZ, R6, 0x1, RZ, 0xc0, !PT ;  /* 0x0000000106ff7812 */ /* 0x002fc6000782c0ff */
[----:B------:R-:W-:Y:S02]  /*3680*/  USHF.L.U32 UR8, UR6, 0x5, URZ ;  /* 0x0000000506087899 */ /* 0x000fe400080006ff */
[----:B------:R-:W-:Y:S02]  /*3690*/  ULOP3.LUT UR6, UR6, 0xffe, URZ, 0xc0, !UPT ;  /* 0x00000ffe06067892 */ /* 0x000fe4000f8ec0ff */
[----:B------:R-:W-:Y:S02]  /*36a0*/  ULOP3.LUT UR8, UR8, 0xffffffc0, URZ, 0xc0, !UPT ;  /* 0xffffffc008087892 */ /* 0x000fe4000f8ec0ff */
[----:B------:R-:W-:Y:S02]  /*36b0*/  UIADD3 UR6, UPT, UPT, -UR6, UR15, URZ ;  /* 0x0000000f06067290 */ /* 0x000fe4000fffe1ff */
[----:B------:R-:W-:Y:S01]  /*36c0*/  UIADD3 UR8, UPT, UPT, UR16, UR8, URZ ;  /* 0x0000000810087290 */ /* 0x000fe2000fffe0ff */
[----:B------:R-:W1:Y:S03]  /*36d0*/  SYNCS.PHASECHK.TRANS64.TRYWAIT P0, [UR7+0x130], R0 ;  /* 0x00013000ff0075a7 */ /* 0x000e660008001107 */
[----:B------:R-:W-:Y:S01]  /*36e0*/  ULEA UR8, UR6, UR8, 0x14 ;  /* 0x0000000806087291 */ /* 0x000fe2000f8ea0ff */
[----:B-123--:R-:W-:Y:S11]  /*36f0*/  @!P0 BRA `(.L_x_64) ;  /* 0x0000003800148947 */ /* 0x00eff60003800000 */
.L_x_140:
[----:B------:R-:W-:Y:S01]  /*3700*/  IADD3 R10, PT, PT, R10, 0x1, RZ ;  /* 0x000000010a0a7810 */ /* 0x000fe20007ffe0ff */
[----:B------:R-:W-:Y:S06]  /*3710*/  BRA.U !UP3, `(.L_x_65) ;  /* 0x000000010bc07547 */ /* 0x000fec000b800000 */
[----:B------:R-:W-:Y:S01]  /*3720*/  UPLOP3.LUT UP4, UPT, UPT, UPT, UPT, 0x40, 0x4 ;  /* 0x000000000004789c */ /* 0x000fe20003f8e870 */
[----:B------:R-:W-:Y:S01]  /*3730*/  UMOV UR13, UR9 ;  /* 0x00000009000d7c82 */ /* 0x000fe20008000000 */
[----:B------:R-:W-:Y:S01]  /*3740*/  UMOV UR12, UR4 ;  /* 0x00000004000c7c82 */ /* 0x000fe20008000000 */
[----:B------:R-:W-:-:S08]  /*3750*/  UMOV UR17, UR14 ;  /* 0x0000000e00117c82 */ /* 0x000fd00008000000 */
.L_x_68:
[----:B------:R-:W-:Y:S02]  /*3760*/  UIADD3 UR13, UPT, UPT, UR13, 0x1, URZ ;  /* 0x000000010d0d7890 */ /* 0x000fe4000fffe0ff */
[----:B--2---:R-:W-:Y:S02]  /*3770*/  ULEA UR6, UR17, UR5, 0x3 ;  /* 0x0000000511067291 */ /* 0x004fe4000f8e18ff */
[----:B------:R-:W-:Y:S01]  /*3780*/  UISETP.NE.AND UP0, UPT, UR13, URZ, UPT ;  /* 0x000000ff0d00728c */ /* 0x000fe2000bf05270 */
[----:B---3--:R-:W-:Y:S10]  /*3790*/  @P2 BRA `(.L_x_66) ;  /* 0x00000000000c2947 */ /* 0x008ff40003800000 */
[----:B-1----:R-:W-:Y:S04]  /*37a0*/  SHF.L.U32 R3, R8, 0x1f, RZ ;  /* 0x0000001f08037819 */ /* 0x002fe800000006ff */
[----:B------:R-:W1:Y:S02]  /*37b0*/  SYNCS.PHASECHK.TRANS64.TRYWAIT P0, [UR6], R3 ;  /* 0x00000003ff0075a7 */ /* 0x000e640008001106 */
[----:B-1----:R-:W-:Y:S05]  /*37c0*/  @!P0 BRA `(.L_x_67) ;  /* 0x0000003400f88947 */ /* 0x002fea0003800000 */
.L_x_66:
[----:B------:R-:W-:Y:S01]  /*37d0*/  UISETP.NE.AND UP1, UPT, UR12, 0x1, UPT ;  /* 0x000000010c00788c */ /* 0x000fe2000bf25270 */
[----:B------:R-:W-:Y:S01]  /*37e0*/  PLOP3.LUT P2, PT, PT, PT, PT, 0x80, 0x8 ;  /* 0x000000000008781c */ /* 0x000fe20003f4f070 */
[----:B------:R-:W-:Y:S02]  /*37f0*/  UIADD3 UR14, UPT, UPT, UR17, 0x1, URZ ;  /* 0x00000001110e7890 */ /* 0x000fe4000fffe0ff */
[----:B------:R-:W-:Y:S02]  /*3800*/  ULEA UR28, UR17, UR11, 0x9 ;  /* 0x0000000b111c7291 */ /* 0x000fe4000f8e48ff */
[----:B------:R-:W-:Y:S01]  /*3810*/  UISETP.NE.AND UP2, UPT, UR14, 0xd, UPT ;  /* 0x0000000d0e00788c */ /* 0x000fe2000bf45270 */
[----:B------:R-:W-:Y:S01]  /*3820*/  PLOP3.LUT P0, PT, PT, PT, UP1, 0x80, 0x8 ;  /* 0x000000000008781c */ /* 0x000fe20003f0f018 */
[----:B------:R-:W-:Y:S02]  /*3830*/  UIADD3 UR40, UPT, UPT, UR28, 0x2, URZ ;  /* 0x000000021c287890 */ /* 0x000fe4000fffe0ff */
[----:B------:R-:W-:Y:S02]  /*3840*/  USEL UR27, URZ, 0x1, UP2 ;  /* 0x00000001ff1b7887 */ /* 0x000fe40009000000 */
[----:B------:R-:W-:Y:S02]  /*3850*/  USEL UR14, UR14, URZ, UP2 ;  /* 0x000000ff0e0e7287 */ /* 0x000fe40009000000 */
[----:B------:R-:W-:Y:S02]  /*3860*/  UIADD3 UR36, UPT, UPT, UR28, 0x4, URZ ;  /* 0x000000041c247890 */ /* 0x000fe4000fffe0ff */
[----:B------:R-:W-:Y:S01]  /*3870*/  @UP1 ULEA UR26, UR14, UR5, 0x3 ;  /* 0x000000050e1a1291 */ /* 0x000fe2000f8e18ff */
[----:B------:R-:W-:Y:S01]  /*3880*/  LOP3.LUT R8, R8, UR27, RZ, 0x3c, !PT ;  /* 0x0000001b08087c12 */ /* 0x000fe2000f8e3cff */
[----:B------:R-:W-:Y:S02]  /*3890*/  UIADD3 UR32, UPT, UPT, UR28, 0x6, URZ ;  /* 0x000000061c207890 */ /* 0x000fe4000fffe0ff */
[----:B------:R-:W-:Y:S01]  /*38a0*/  UIADD3 UR6, UPT, UPT, UR6, 0x68, URZ ;  /* 0x0000006806067890 */ /* 0x000fe2000fffe0ff */
[----:B-1----:R-:W-:Y:S01]  /*38b0*/  @P0 SHF.L.U32 R0, R8, 0x1f, RZ ;  /* 0x0000001f08000819 */ /* 0x002fe200000006ff */
[----:B------:R-:W-:Y:S01]  /*38c0*/  UIADD3 UR12, UPT, UPT, UR12, -0x1, URZ ;  /* 0xffffffff0c0c7890 */ /* 0x000fe2000fffe0ff */
[----:B------:R-:W-:Y:S02]  /*38d0*/  UMOV UR29, 0x40004040 ;  /* 0x40004040001d7882 */ /* 0x000fe40000000000 */
[----:B------:R2:W3:Y:S01]  /*38e0*/  @P0 SYNCS.PHASECHK.TRANS64.TRYWAIT P2, [UR26], R0 ;  /* 0x00000000ff0005a7 */ /* 0x0004e2000804111a */
[----:B------:R-:W-:Y:S01]  /*38f0*/  ULEA UR26, UR17, UR10, 0x9 ;  /* 0x0000000a111a7291 */ /* 0x000fe2000f8e48ff */
[----:B------:R-:W-:Y:S01]  /*3900*/  UMOV UR27, 0x40004040 ;  /* 0x40004040001b7882 */ /* 0x000fe20000000000 */
[----:B------:R-:W-:Y:S02]  /*3910*/  UMOV UR41, 0x40004040 ;  /* 0x4000404000297882 */ /* 0x000fe40000000000 */
[----:B------:R-:W-:Y:S02]  /*3920*/  UIADD3 UR38, UPT, UPT, UR26, 0x2, URZ ;  /* 0x000000021a267890 */ /* 0x000fe4000fffe0ff */
[----:B------:R-:W-:Y:S02]  /*3930*/  UIADD3 UR34, UPT, UPT, UR26, 0x4, URZ ;  /* 0x000000041a227890 */ /* 0x000fe4000fffe0ff */
[----:B------:R-:W-:Y:S01]  /*3940*/  UIADD3 UR30, UPT, UPT, UR26, 0x6, URZ ;  /* 0x000000061a1e7890 */ /* 0x000fe2000fffe0ff */
[----:B------:R2:W-:Y:S01]  /*3950*/  UTCQMMA gdesc[UR26], gdesc[UR28], tmem[UR8], tmem[UR24], idesc[UR25], UP4 ;  /* 0x00ff181c1a0075ea */ /* 0x0005e2000a000308 */
[----:B------:R-:W-:Y:S01]  /*3960*/  UPLOP3.LUT UP4, UPT, UPT, UPT, UPT, 0x80, 0x8 ;  /* 0x000000000008789c */ /* 0x000fe20003f8f070 */
[----:B------:R-:W-:Y:S01]  /*3970*/  UMOV UR39, 0x40004040 ;  /* 0x4000404000277882 */ /* 0x000fe20000000000 */
[----:B------:R-:W-:Y:S01]  /*3980*/  UMOV UR37, 0x40004040 ;  /* 0x4000404000257882 */ /* 0x000fe20000000000 */
[----:B------:R2:W-:Y:S01]  /*3990*/  UTCQMMA gdesc[UR38], gdesc[UR40], tmem[UR8], tmem[UR22], idesc[UR23], UPT ;  /* 0x00ff1628260075ea */ /* 0x0005e2000b800308 */
[----:B------:R-:W-:Y:S01]  /*39a0*/  UMOV UR35, 0x40004040 ;  /* 0x4000404000237882 */ /* 0x000fe20000000000 */
[----:B------:R-:W-:Y:S01]  /*39b0*/  UMOV UR33, 0x40004040 ;  /* 0x4000404000217882 */ /* 0x000fe20000000000 */
[----:B------:R-:W-:Y:S01]  /*39c0*/  UMOV UR31, 0x40004040 ;  /* 0x40004040001f7882 */ /* 0x000fe20000000000 */
[----:B------:R2:W-:Y:S01]  /*39d0*/  UTCQMMA gdesc[UR34], gdesc[UR36], tmem[UR8], tmem[UR20], idesc[UR21], UPT ;  /* 0x00ff1424220075ea */ /* 0x0005e2000b800308 */
[----:B------:R2:W-:Y:S01]  /*39e0*/  UTCQMMA gdesc[UR30], gdesc[UR32], tmem[UR8], tmem[UR18], idesc[UR19], UPT ;  /* 0x00ff12201e0075ea */ /* 0x0005e2000b800308 */
[----:B------:R2:W-:Y:S01]  /*39f0*/  UTCBAR [UR6], URZ ;  /* 0x000000ff060073e9 */ /* 0x0005e200080000ff */
[----:B------:R-:W-:Y:S01]  /*3a00*/  UMOV UR17, UR14 ;  /* 0x0000000e00117c82 */ /* 0x000fe20008000000 */
[----:B------:R-:W-:Y:S05]  /*3a10*/  BRA.U UP0, `(.L_x_68) ;  /* 0xfffffffd00507547 */ /* 0x000fea000b83ffff */
.L_x_65:
[----:B------:R-:W-:Y:S01]  /*3a20*/  UIADD3 UR15, UPT, UPT, UR15, 0x1, URZ ;  /* 0x000000010f0f7890 */ /* 0x000fe2000fffe0ff */
[C---:B------:R-:W-:Y:S01]  /*3a30*/  ISETP.NE.AND P0, PT, R10.reuse, 0x2, PT ;  /* 0x000000020a00780c */ /* 0x040fe20003f05270 */
[----:B------:R-:W-:Y:S02]  /*3a40*/  UIADD3 UR7, UPT, UPT, UR7, 0x110, URZ ;  /* 0x0000011007077890 */ /* 0x000fe4000fffe0ff */
[----:B------:R-:W-:Y:S01]  /*3a50*/  UISETP.NE.AND UP0, UPT, UR15, 0x4, UPT ;  /* 0x000000040f00788c */ /* 0x000fe2000bf05270 */
[----:B-12---:R-:W-:Y:S02]  /*3a60*/  SEL R0, RZ, 0x1, P0 ;  /* 0x00000001ff007807 */ /* 0x006fe40000000000 */
[----:B------:R-:W-:Y:S01]  /*3a70*/  SEL R10, R10, RZ, P0 ;  /* 0x000000ff0a0a7207 */ /* 0x000fe20000000000 */
[----:B------:R-:W-:Y:S01]  /*3a80*/  USEL UR6, URZ, 0x1, UP0 ;  /* 0x00000001ff067887 */ /* 0x000fe20008000000 */
[----:B------:R-:W-:Y:S01]  /*3a90*/  LOP3.LUT R9, R9, R0, RZ, 0x3c, !PT ;  /* 0x0000000009097212 */ /* 0x000fe200078e3cff */
[----:B------:R-:W-:Y:S01]  /*3aa0*/  USEL UR15, UR15, URZ, UP0 ;  /* 0x000000ff0f0f7287 */ /* 0x000fe20008000000 */
[----:B------:R1:W-:Y:S03]  /*3ab0*/  UTCBAR [UR7], URZ ;  /* 0x000000ff070073e9 */ /* 0x0003e600080000ff */
[----:B------:R-:W-:Y:S01]  /*3ac0*/  LOP3.LUT R11, R11, UR6, RZ, 0x3c, !PT ;  /* 0x000000060b0b7c12 */ /* 0x000fe2000f8e3cff */
[----:B------:R-:W-:Y:S07]  /*3ad0*/  @P1 BRA `(.L_x_69) ;  /* 0xfffffff800881947 */ /* 0x000fee000383ffff */
[----:B------:R-:W2:Y:S01]  /*3ae0*/  S2UR UR4, SR_CgaCtaId ;  /* 0x00000000000479c3 */ /* 0x000ea20000008800 */
[----:B------:R-:W-:Y:S01]  /*3af0*/  ELECT P0, URZ, PT ;  /* 0x0000000000ff782f */ /* 0x000fe20003800000 */
[----:B------:R-:W-:Y:S01]  /*3b00*/  IMAD.MOV.U32 R0, RZ, RZ, 0x1 ;  /* 0x00000001ff007424 */ /* 0x000fe200078e00ff */
[----:B------:R-:W-:Y:S01]  /*3b10*/  UIADD3 UR5, UPT, UPT, UR5, 0x130, URZ ;  /* 0x0000013005057890 */ /* 0x000fe2000fffe0ff */
[----:B------:R-:W-:Y:S01]  /*3b20*/  SHF.L.U32 R3, R11, 0x1f, RZ ;  /* 0x0000001f0b037819 */ /* 0x000fe200000006ff */
[----:B------:R-:W-:-:S03]  /*3b30*/  UMOV UR6, 0x40 ;  /* 0x0000004000067882 */ /* 0x000fc60000000000 */
[----:B------:R-:W-:Y:S01]  /*3b40*/  UVIRTCOUNT.DEALLOC.SMPOOL 0x80 ;  /* 0x000000800000784c */ /* 0x000fe20000000000 */
[----:B--2---:R-:W-:Y:S02]  /*3b50*/  ULEA UR4, UR4, UR6, 0x18 ;  /* 0x0000000604047291 */ /* 0x004fe4000f8ec0ff */
[----:B------:R-:W-:-:S07]  /*3b60*/  ULEA UR6, UR15, UR5, 0x3 ;  /* 0x000000050f067291 */ /* 0x000fce000f8e18ff */
[----:B------:R2:W-:Y:S02]  /*3b70*/  @P0 STS.U8 [UR4+0x1c], R0 ;  /* 0x00001c00ff000988 */ /* 0x0005e40008000004 */
[----:B------:R-:W4:Y:S02]  /*3b80*/  SYNCS.PHASECHK.TRANS64.TRYWAIT P0, [UR6], R3 ;  /* 0x00000003ff0075a7 */ /* 0x000f240008001106 */
[----:B--2-4-:R-:W-:Y:S05]  /*3b90*/  @!P0 BRA `(.L_x_70) ;  /* 0x00000034001c8947 */ /* 0x014fea0003800000 */
.L_x_143:
[----:B-1----:R-:W-:-:S04]  /*3ba0*/  UIADD3 UR7, UPT, UPT, UR15, 0x1, URZ ;  /* 0x000000010f077890 */ /* 0x002fc8000fffe0ff */
[----:B------:R-:W-:-:S04]  /*3bb0*/  UISETP.NE.AND UP0, UPT, UR7, 0x4, UPT ;  /* 0x000000040700788c */ /* 0x000fc8000bf05270 */
[----:B------:R-:W-:Y:S02]  /*3bc0*/  USEL UR8, URZ, 0x1, UP0 ;  /* 0x00000001ff087887 */ /* 0x000fe40008000000 */
[----:B------:R-:W-:-:S04]  /*3bd0*/  USEL UR7, UR7, URZ, UP0 ;  /* 0x000000ff07077287 */ /* 0x000fc80008000000 */
[----:B------:R-:W-:Y:S01]  /*3be0*/  ULEA UR6, UR7, UR5, 0x3 ;  /* 0x0000000507067291 */ /* 0x000fe2000f8e18ff */
[----:B------:R-:W-:-:S04]  /*3bf0*/  LOP3.LUT R2, R11, UR8, RZ, 0x3c, !PT ;  /* 0x000000080b027c12 */ /* 0x000fc8000f8e3cff */
[----:B--2---:R-:W-:-:S04]  /*3c00*/  SHF.L.U32 R3, R2, 0x1f, RZ ;  /* 0x0000001f02037819 */ /* 0x004fc800000006ff */
[----:B------:R-:W1:Y:S02]  /*3c10*/  SYNCS.PHASECHK.TRANS64.TRYWAIT P0, [UR6], R3 ;  /* 0x00000003ff0075a7 */ /* 0x000e640008001106 */
[----:B-1----:R-:W-:Y:S05]  /*3c20*/  @!P0 BRA `(.L_x_71) ;  /* 0x0000003400108947 */ /* 0x002fea0003800000 */
.L_x_145:
        /* <DEDUP_REMOVED lines=9> */
.L_x_147:
[----:B------:R-:W-:-:S04]  /*3cc0*/  UIADD3 UR7, UPT, UPT, UR7, 0x1, URZ ;  /* 0x0000000107077890 */ /* 0x000fc8000fffe0ff */
[----:B------:R-:W-:-:S04]  /*3cd0*/  UISETP.NE.AND UP0, UPT, UR7, 0x4, UPT ;  /* 0x000000040700788c */ /* 0x000fc8000bf05270 */
[----:B------:R-:W-:Y:S02]  /*3ce0*/  USEL UR6, URZ, 0x1, UP0 ;  /* 0x00000001ff067887 */ /* 0x000fe40008000000 */
[----:B------:R-:W-:-:S04]  /*3cf0*/  USEL UR7, UR7, URZ, UP0 ;  /* 0x000000ff07077287 */ /* 0x000fc80008000000 */
[----:B------:R-:W-:Y:S01]  /*3d00*/  ULEA UR7, UR7, UR5, 0x3 ;  /* 0x0000000507077291 */ /* 0x000fe2000f8e18ff */
[----:B-1----:R-:W-:-:S04]  /*3d10*/  LOP3.LUT R3, R2, UR6, RZ, 0x3c, !PT ;  /* 0x0000000602037c12 */ /* 0x002fc8000f8e3cff */
[----:B------:R-:W-:-:S04]  /*3d20*/  SHF.L.U32 R3, R3, 0x1f, RZ ;  /* 0x0000001f03037819 */ /* 0x000fc800000006ff */
[----:B------:R-:W1:Y:S02]  /*3d30*/  SYNCS.PHASECHK.TRANS64.TRYWAIT P0, [UR7], R3 ;  /* 0x00000003ff0075a7 */ /* 0x000e640008001107 */
[----:B-1----:R-:W-:Y:S05]  /*3d40*/  @!P0 BRA `(.L_x_73) ;  /* 0x0000003000f88947 */ /* 0x002fea0003800000 */
.L_x_149:
[----:B------:R-:W-:Y:S01]  /*3d50*/  NOP ;  /* 0x0000000000007918 */ /* 0x000fe20000000000 */
[----:B-1----:R-:W1:Y:S01]  /*3d60*/  LDS R0, [UR4+0x14] ;  /* 0x00001404ff007984 */ /* 0x002e620008000800 */
[----:B------:R-:W-:Y:S01]  /*3d70*/  ULOP3.LUT UR6, UR16, 0xffff, URZ, 0xc0, !UPT ;  /* 0x0000ffff10067892 */ /* 0x000fe2000f8ec0ff */
[----:B------:R-:W-:Y:S01]  /*3d80*/  UMOV UR8, 0xffff ;  /* 0x0000ffff00087882 */ /* 0x000fe20000000000 */
[----:B------:R-:W-:Y:S02]  /*3d90*/  UMOV UR5, 0x1 ;  /* 0x0000000100057882 */ /* 0x000fe40000000000 */
[----:B------:R-:W-:-:S04]  /*3da0*/  USHF.R.U32.HI UR6, URZ, 0x5, UR6 ;  /* 0x00000005ff067899 */ /* 0x000fc80008011606 */
[----:B------:R-:W-:Y:S02]  /*3db0*/  USHF.L.U32 UR8, UR8, UR6, URZ ;  /* 0x0000000608087299 */ /* 0x000fe400080006ff */
[----:B------:R-:W-:-:S04]  /*3dc0*/  USHF.L.U32 UR5, UR5, UR6, URZ ;  /* 0x0000000605057299 */ /* 0x000fc800080006ff */
[----:B-1----:R-:W-:-:S04]  /*3dd0*/  LOP3.LUT R0, R0, UR8, RZ, 0xc0, !PT ;  /* 0x0000000800007c12 */ /* 0x002fc8000f8ec0ff */
[----:B------:R-:W-:-:S13]  /*3de0*/  ISETP.NE.AND P0, PT, R0, UR8, PT ;  /* 0x0000000800007c0c */ /* 0x000fda000bf05270 */
[----:B------:R-:W-:Y:S05]  /*3df0*/  @P0 BRA `(.L_x_74) ;  /* 0x0000000000580947 */ /* 0x000fea0003800000 */
[----:B------:R-:W1:Y:S02]  /*3e00*/  LDS R0, [UR4+0x18] ;  /* 0x00001804ff007984 */ /* 0x000e640008000800 */
[----:B-1----:R-:W-:-:S04]  /*3e10*/  LOP3.LUT R0, R0, UR5, RZ, 0xc0, !PT ;  /* 0x0000000500007c12 */ /* 0x002fc8000f8ec0ff */
[----:B------:R-:W-:-:S13]  /*3e20*/  ISETP.NE.AND P0, PT, R0, UR5, PT ;  /* 0x0000000500007c0c */ /* 0x000fda000bf05270 */
[----:B------:R-:W-:Y:S05]  /*3e30*/  @P0 BRA `(.L_x_75) ;  /* 0x00000000003c0947 */ /* 0x000fea0003800000 */
[----:B------:R-:W1:Y:S01]  /*3e40*/  S2R R2, SR_LANEID ;  /* 0x0000000000027919 */ /* 0x000e620000000000 */
[----:B------:R-:W-:Y:S01]  /*3e50*/  ULOP3.LUT UR8, URZ, UR8, URZ, 0x33, !UPT ;  /* 0x00000008ff087292 */ /* 0x000fe2000f8e33ff */
[----:B------:R-:W-:Y:S01]  /*3e60*/  LOP3.LUT R4, RZ, UR5, RZ, 0x33, !PT ;  /* 0x00000005ff047c12 */ /* 0x000fe2000f8e33ff */
[----:B------:R-:W-:Y:S02]  /*3e70*/  VOTEU.ANY UR7, UPT, PT ;  /* 0x0000000000077886 */ /* 0x000fe400038e0100 */
[----:B------:R-:W-:Y:S01]  /*3e80*/  UFLO.U32 UR7, UR7 ;  /* 0x00000007000772bd */ /* 0x000fe200080e0000 */
[----:B------:R-:W2:Y:S01]  /*3e90*/  REDUX UR5, R4 ;  /* 0x00000000040573c4 */ /* 0x000ea20000000000 */
[----:B------:R-:W-:-:S06]  /*3ea0*/  IMAD.U32 R0, RZ, RZ, UR8 ;  /* 0x00000008ff007e24 */ /* 0x000fcc000f8e00ff */
[----:B------:R4:W-:Y:S01]  /*3eb0*/  UTCATOMSWS.AND URZ, UR8 ;  /* 0x0000000800ff79e3 */ /* 0x0009e20008000000 */
[----:B------:R-:W3:Y:S01]  /*3ec0*/  REDUX UR6, R0 ;  /* 0x00000000000673c4 */ /* 0x000ee20000000000 */
[----:B-1----:R-:W-:Y:S01]  /*3ed0*/  ISETP.EQ.U32.AND P0, PT, R2, UR7, PT ;  /* 0x0000000702007c0c */ /* 0x002fe2000bf02070 */
[----:B--2---:R-:W-:Y:S01]  /*3ee0*/  IMAD.U32 R2, RZ, RZ, UR5 ;  /* 0x00000005ff027e24 */ /* 0x004fe2000f8e00ff */
[----:B---3--:R-:W-:-:S11]  /*3ef0*/  MOV R3, UR6 ;  /* 0x0000000600037c02 */ /* 0x008fd60008000f00 */
[----:B------:R4:W-:Y:S04]  /*3f00*/  @P0 ATOMS.AND RZ, [UR4+0x14], R3 ;  /* 0x00001403ffff098c */ /* 0x0009e8000a800004 */
[----:B------:R4:W-:Y:S01]  /*3f10*/  @P0 ATOMS.AND RZ, [UR4+0x18], R2 ;  /* 0x00001802ffff098c */ /* 0x0009e2000a800004 */
[----:B------:R-:W-:Y:S05]  /*3f20*/  BRA `(.L_x_76) ;  /* 0x0000000000147947 */ /* 0x000fea0003800000 */
.L_x_75:
[----:B------:R-:W-:Y:S02]  /*3f30*/  MOV R2, 0x3f50 ;  /* 0x00003f5000027802 */ /* 0x000fe40000000f00 */
[----:B---3-5:R-:W-:Y:S05]  /*3f40*/  CALL.REL.NOINC `($__internal_0_$__cuda_sm10x_tcgen05_guardrail_trap_col_being_dealloced_not_returned_by_alloc) ;  /* 0x0000003400147944 */ /* 0x028fea0003c00000 */
[----:B------:R-:W-:Y:S05]  /*3f50*/  BRA `(.L_x_76) ;  /* 0x0000000000087947 */ /* 0x000fea0003800000 */
.L_x_74:
[----:B------:R-:W-:Y:S02]  /*3f60*/  MOV R2, 0x3f80 ;  /* 0x00003f8000027802 */ /* 0x000fe40000000f00 */
[----:B---3-5:R-:W-:Y:S05]  /*3f70*/  CALL.REL.NOINC `($__internal_2_$__cuda_sm10x_tcgen05_guardrail_trap_unallocated_columns_being_dealloced) ;  /* 0x0000003400207944 */ /* 0x028fea0003c00000 */
.L_x_76:
[----:B------:R-:W-:Y:S01]  /*3f80*/  NOP ;  /* 0x0000000000007918 */ /* 0x000fe20000000000 */
[----:B----4-:R-:W-:Y:S05]  /*3f90*/  EXIT ;  /* 0x000000000000794d */ /* 0x010fea0003800000 */
.L_x_58:
[----:B------:R-:W-:-:S09]  /*3fa0*/  UISETP.NE.OR UP2, UPT, UR8, 0x3, !UP2 ;  /* 0x000000030800788c */ /* 0x000fd2000d745670 */
[----:B------:R-:W-:Y:S05]  /*3fb0*/  BRA.U UP2, `(.L_x_77) ;  /* 0x0000000902c87547 */ /* 0x000fea000b800000 */
[----:B------:R-:W1:Y:S01]  /*3fc0*/  LDCU.64 UR6, c[0x0][0x888] ;  /* 0x00011100ff0677ac */ /* 0x000e620008000a00 */
[----:B------:R-:W2:Y:S01]  /*3fd0*/  LDC R0, c[0x0][0xb30] ;  /* 0x0002cc00ff007b82 */ /* 0x000ea20000000800 */
[----:B------:R-:W-:Y:S01]  /*3fe0*/  IMAD.MOV.U32 R30, RZ, RZ, 0x1 ;  /* 0x00000001ff1e7424 */ /* 0x000fe200078e00ff */
[----:B------:R-:W-:Y:S01]  /*3ff0*/  CS2R R28, SRZ ;  /* 0x00000000001c7805 */ /* 0x000fe2000001ff00 */
[----:B------:R-:W4:Y:S01]  /*4000*/  LDCU.64 UR4, c[0x0][0x890] ;  /* 0x00011200ff0477ac */ /* 0x000f220008000a00 */
[----:B------:R-:W-:Y:S01]  /*4010*/  IMAD.MOV.U32 R25, RZ, RZ, 0x1000 ;  /* 0x00001000ff197424 */ /* 0x000fe200078e00ff */
[----:B------:R-:W-:-:S03]  /*4020*/  UMOV UR8, 0x400 ;  /* 0x0000040000087882 */ /* 0x000fc60000000000 */
[----:B------:R-:W3:Y:S01]  /*4030*/  LDC R19, c[0x0][0x370] ;  /* 0x0000dc00ff137b82 */ /* 0x000ee20000000800 */
[----:B------:R-:W-:-:S07]  /*4040*/  UPLOP3.LUT UP1, UPT, UPT, UPT, UPT, 0x40, 0x4 ;  /* 0x000000000004789c */ /* 0x000fce0003f2e870 */
[----:B------:R-:W3:Y:S01]  /*4050*/  LDC R2, c[0x0][0xb0c] ;  /* 0x0002c300ff027b82 */ /* 0x000ee20000000800 */
[----:B-1----:R-:W-:Y:S02]  /*4060*/  UISETP.NE.U32.AND UP2, UPT, UR6, URZ, UPT ;  /* 0x000000ff0600728c */ /* 0x002fe4000bf45070 */
[----:B------:R-:W-:Y:S02]  /*4070*/  ULEA UR6, UR37, UR8, 0x18 ;  /* 0x0000000825067291 */ /* 0x000fe4000f8ec0ff */
[----:B------:R-:W-:Y:S02]  /*4080*/  UISETP.NE.AND.EX UP2, UPT, UR7, URZ, UPT, UP2 ;  /* 0x000000ff0700728c */ /* 0x000fe4000bf45320 */
[----:B------:R-:W-:Y:S01]  /*4090*/  UIADD3 UR7, UPT, UPT, UR6, 0xd0, URZ ;  /* 0x000000d006077890 */ /* 0x000fe2000fffe0ff */
[----:B------:R-:W1:Y:S01]  /*40a0*/  LDC R18, c[0x0][0xb20] ;  /* 0x0002c800ff127b82 */ /* 0x000e620000000800 */
[----:B----4-:R-:W-:Y:S01]  /*40b0*/  UISETP.NE.U32.AND UP3, UPT, UR4, URZ, UPT ;  /* 0x000000ff0400728c */ /* 0x010fe2000bf65070 */
[----:B--2---:R-:W-:Y:S01]  /*40c0*/  ISETP.NE.AND P1, PT, R0, 0x1, PT ;  /* 0x000000010000780c */ /* 0x004fe20003f25270 */
[----:B------:R-:W-:-:S02]  /*40d0*/  UPRMT UR37, UR37, 0x654, UR7 ;  /* 0x0000065425257896 */ /* 0x000fc40008000007 */
[----:B------:R-:W-:-:S03]  /*40e0*/  UISETP.NE.AND.EX UP3, UPT, UR5, URZ, UPT, UP3 ;  /* 0x000000ff0500728c */ /* 0x000fc6000bf65330 */
[----:B------:R-:W2:Y:S08]  /*40f0*/  LDC.64 R32, c[0x0][0x348] ;  /* 0x0000d200ff207b82 */ /* 0x000eb00000000a00 */
[----:B------:R-:W4:Y:S08]  /*4100*/  LDC.64 R16, c[0x0][0xb10] ;  /* 0x0002c400ff107b82 */ /* 0x000f300000000a00 */
[----:B------:R-:W1:Y:S08]  /*4110*/  LDC.64 R6, c[0x0][0xb18] ;  /* 0x0002c600ff067b82 */ /* 0x000e700000000a00 */
[----:B------:R-:W1:Y:S08]  /*4120*/  LDC.64 R4, c[0x0][0xb28] ;  /* 0x0002ca00ff047b82 */ /* 0x000e700000000a00 */
[----:B---3--:R-:W1:Y:S02]  /*4130*/  LDC R24, c[0x0][0x374] ;  /* 0x0000dd00ff187b82 */ /* 0x008e640000000800 */
.L_x_85:
[C---:B------:R-:W-:Y:S02]  /*4140*/  LEA R0, R29.reuse, UR6, 0x3 ;  /* 0x000000061d007c11 */ /* 0x040fe4000f8e18ff */
[----:B------:R-:W-:Y:S02]  /*4150*/  SHF.L.U32 R3, R28, 0x1f, RZ ;  /* 0x0000001f1c037819 */ /* 0x000fe400000006ff */
[----:B------:R-:W-:Y:S02]  /*4160*/  LEA R20, R29, UR6, 0x4 ;  /* 0x000000061d147c11 */ /* 0x000fe4000f8e20ff */
[----:B---3--:R-:W3:Y:S02]  /*4170*/  SYNCS.PHASECHK.TRANS64.TRYWAIT P0, [R0+URZ+0xf0], R3 ;  /* 0x0000f003000075a7 */ /* 0x008ee400080011ff */
[----:B---3--:R-:W-:Y:S05]  /*4180*/  @!P0 BRA `(.L_x_78) ;  /* 0x0000003000008947 */ /* 0x008fea0003800000 */
.L_x_150:
[----:B------:R-:W-:Y:S01]  /*4190*/  ISETP.GE.AND P0, PT, R40, 0x1, PT ;  /* 0x000000012800780c */ /* 0x000fe20003f06270 */
[----:B------:R-:W1:Y:S01]  /*41a0*/  LDS.128 R20, [R20+0x180] ;  /* 0x0001800014147984 */ /* 0x000e620000000c00 */
[----:B------:R-:W-:Y:S01]  /*41b0*/  ISETP.NE.U32.AND P4, PT, RZ, UR4, PT ;  /* 0x00000004ff007c0c */ /* 0x000fe2000bf85070 */
[----:B---3--:R-:W-:Y:S01]  /*41c0*/  VIADD R0, R0, 0x100 ;  /* 0x0000010000007836 */ /* 0x008fe20000000000 */
[----:B------:R-:W-:Y:S02]  /*41d0*/  SHF.L.U32 R26, R30, 0x1f, RZ ;  /* 0x0000001f1e1a7819 */ /* 0x000fe400000006ff */
[----:B------:R-:W-:Y:S02]  /*41e0*/  ISETP.NE.AND.EX P4, PT, RZ, UR5, PT, P4 ;  /* 0x00000005ff007c0c */ /* 0x000fe4000bf85340 */
[----:B------:R-:W-:Y:S01]  /*41f0*/  PRMT R0, RZ, 0x654, R0 ;  /* 0x00000654ff007816 */ /* 0x000fe20000000000 */
[----:B------:R-:W-:Y:S01]  /*4200*/  @!PT LDS RZ, [RZ] ;  /* 0x00000000fffff984 */ /* 0x000fe20000000800 */
[----:B------:R-:W-:Y:S01]  /*4210*/  @!PT LDS RZ, [RZ] ;  /* 0x00000000fffff984 */ /* 0x000fe20000000800 */
[----:B------:R-:W-:Y:S01]  /*4220*/  @!PT LDS RZ, [RZ] ;  /* 0x00000000fffff984 */ /* 0x000fe20000000800 */
[----:B------:R-:W-:Y:S01]  /*4230*/  @!PT LDS RZ, [RZ] ;  /* 0x00000000fffff984 */ /* 0x000fe20000000800 */
[----:B------:R3:W-:Y:S06]  /*4240*/  MEMBAR.ALL.CTA ;  /* 0x0000000000007992 */ /* 0x0007ec0000008000 */
[----:B---3--:R-:W3:Y:S02]  /*4250*/  FENCE.VIEW.ASYNC.S ;  /* 0x00000000000073c6 */ /* 0x008ee40000000000 */
[----:B---3--:R3:W-:Y:S01]  /*4260*/  SYNCS.ARRIVE.TRANS64.RED.A1T0 RZ, [R0+URZ], RZ ;  /* 0x000000ff00ff79a7 */ /* 0x0087e200081004ff */
[----:B-1----:R-:W-:Y:S11]  /*4270*/  LOP3.LUT P3, RZ, R22, 0x1, RZ, 0xc0, !PT ;  /* 0x0000000116ff7812 */ /* 0x002ff6000786c0ff */
[----:B------:R-:W-:Y:S02]  /*4280*/  @!UPT UIADD3 URZ, UPT, UPT, URZ, URZ, URZ ;  /* 0x000000fffffff290 */ /* 0x000fe4000fffe0ff */
[----:B------:R-:W-:Y:S02]  /*4290*/  @P3 MOV R13, R20 ;  /* 0x00000014000d3202 */ /* 0x000fe40000000f00 */
[----:B------:R-:W-:Y:S01]  /*42a0*/  @P3 LOP3.LUT R8, R21, 0xffff, RZ, 0xc0, !PT ;  /* 0x0000ffff15083812 */ /* 0x000fe200078ec0ff */
[----:B---3--:R-:W-:Y:S06]  /*42b0*/  @!P0 BRA `(.L_x_79) ;  /* 0x0000000000a48947 */ /* 0x008fec0003800000 */
[----:B------:R-:W-:Y:S01]  /*42c0*/  IMAD.HI.U32 R31, R24, R7, RZ ;  /* 0x00000007181f7227 */ /* 0x000fe200078e00ff */
[----:B------:R-:W-:Y:S02]  /*42d0*/  ISETP.NE.AND P0, PT, R6, 0x1, PT ;  /* 0x000000010600780c */ /* 0x000fe40003f05270 */
[----:B------:R-:W-:Y:S01]  /*42e0*/  ISETP.NE.AND P2, PT, R40, 0x1, PT ;  /* 0x000000012800780c */ /* 0x000fe20003f45270 */
[----:B----4-:R-:W-:Y:S01]  /*42f0*/  IMAD.HI.U32 R34, R19, R16, RZ ;  /* 0x0000001013227227 */ /* 0x010fe200078e00ff */
[----:B------:R-:W-:Y:S02]  /*4300*/  SHF.R.U32.HI R31, RZ, R18, R31 ;  /* 0x00000012ff1f7219 */ /* 0x000fe4000001161f */
[----:B------:R-:W-:Y:S01]  /*4310*/  ISETP.NE.AND P5, PT, R2, 0x1, PT ;  /* 0x000000010200780c */ /* 0x000fe20003fa5270 */
[----:B------:R-:W-:Y:S01]  /*4320*/  IMAD.HI.U32 R36, R13, R16, RZ ;  /* 0x000000100d247227 */ /* 0x000fe200078e00ff */
[----:B------:R-:W-:Y:S02]  /*4330*/  SHF.R.U32.HI R34, RZ, R17, R34 ;  /* 0x00000011ff227219 */ /* 0x000fe40000011622 */
[----:B------:R-:W-:Y:S01]  /*4340*/  SEL R3, R24, R31, !P0 ;  /* 0x0000001f18037207 */ /* 0x000fe20004000000 */
[C---:B------:R-:W-:Y:S01]  /*4350*/  IMAD.HI.U32 R31, R8.reuse, R7, RZ ;  /* 0x00000007081f7227 */ /* 0x040fe200078e00ff */
[----:B------:R-:W-:Y:S02]  /*4360*/  SEL R11, R19, R34, !P5 ;  /* 0x00000022130b7207 */ /* 0x000fe40006800000 */
[----:B------:R-:W-:Y:S01]  /*4370*/  SHF.R.U32.HI R36, RZ, R17, R36 ;  /* 0x00000011ff247219 */ /* 0x000fe20000011624 */
[----:B------:R-:W-:Y:S01]  /*4380*/  IMAD.HI.U32 R38, R3, R4, RZ ;  /* 0x0000000403267227 */ /* 0x000fe200078e00ff */
[----:B------:R-:W-:Y:S03]  /*4390*/  SHF.R.U32.HI R31, RZ, R18, R31 ;  /* 0x00000012ff1f7219 */ /* 0x000fe6000001161f */
[----:B------:R-:W-:Y:S01]  /*43a0*/  IMAD.HI.U32 R34, R11, R4, RZ ;  /* 0x000000040b227227 */ /* 0x000fe200078e00ff */
[----:B------:R-:W-:Y:S02]  /*43b0*/  @P2 SHF.R.U32.HI R3, RZ, R5, R38 ;  /* 0x00000005ff032219 */ /* 0x000fe40000011626 */
[----:B------:R-:W-:Y:S02]  /*43c0*/  SEL R9, R8, R31, !P0 ;  /* 0x0000001f08097207 */ /* 0x000fe40004000000 */
[----:B------:R-:W-:Y:S01]  /*43d0*/  @P2 SHF.R.U32.HI R11, RZ, R5, R34 ;  /* 0x00000005ff0b2219 */ /* 0x000fe20000011622 */
[C---:B------:R-:W-:Y:S01]  /*43e0*/  IMAD R10, R40.reuse, R3, RZ ;  /* 0x00000003280a7224 */ /* 0x040fe200078e02ff */
[----:B------:R-:W-:Y:S01]  /*43f0*/  SEL R3, R13, R36, !P5 ;  /* 0x000000240d037207 */ /* 0x000fe20006800000 */
[C---:B------:R-:W-:Y:S03]  /*4400*/  IMAD.HI.U32 R14, R9.reuse, R4, RZ ;  /* 0x00000004090e7227 */ /* 0x040fe600078e00ff */
[----:B------:R-:W-:Y:S01]  /*4410*/  ISETP.GE.AND P0, PT, R9, R10, PT ;  /* 0x0000000a0900720c */ /* 0x000fe20003f06270 */
[C---:B------:R-:W-:Y:S01]  /*4420*/  IMAD R12, R40.reuse, R11, RZ ;  /* 0x0000000b280c7224 */ /* 0x040fe200078e02ff */
[-C--:B------:R-:W-:Y:S04]  /*4430*/  SHF.R.U32.HI R14, RZ, R5.reuse, R14 ;  /* 0x00000005ff0e7219 */ /* 0x080fe8000001160e */
[----:B------:R-:W-:Y:S02]  /*4440*/  ISETP.GE.OR P0, PT, R3, R12, P0 ;  /* 0x0000000c0300720c */ /* 0x000fe40000706670 */
[----:B------:R-:W-:Y:S05]  /*4450*/  SEL R15, R9, R14, !P2 ;  /* 0x0000000e090f7207 */ /* 0x000fea0005000000 */
[----:B------:R-:W-:Y:S04]  /*4460*/  IMAD.MOV R14, RZ, RZ, -R15 ;  /* 0x000000ffff0e7224 */ /* 0x000fe800078e0a0f */
[----:B------:R-:W-:Y:S02]  /*4470*/  IMAD R14, R40, R14, R9 ;  /* 0x0000000e280e7224 */ /* 0x000fe400078e0209 */
[C---:B------:R-:W-:Y:S05]  /*4480*/  @!P0 IMAD.HI.U32 R10, R3.reuse, R4, RZ ;  /* 0x00000004030a8227 */ /* 0x040fea00078e00ff */
[----:B------:R-:W-:Y:S04]  /*4490*/  @!P0 SHF.R.U32.HI R10, RZ, R5, R10 ;  /* 0x00000005ff0a8219 */ /* 0x000fe8000001160a */
[----:B------:R-:W-:Y:S01]  /*44a0*/  @!P0 SEL R0, R3, R10, !P2 ;  /* 0x0000000a03008207 */ /* 0x000fe20005000000 */
[----:B------:R-:W-:Y:S03]  /*44b0*/  IMAD.MOV R10, RZ, RZ, -R3 ;  /* 0x000000ffff0a7224 */ /* 0x000fe600078e0a03 */
[----:B------:R-:W-:Y:S01]  /*44c0*/  @!P0 IADD3 R15, PT, PT, R15, -R0, RZ ;  /* 0x800000000f0f8210 */ /* 0x000fe20007ffe0ff */
[----:B------:R-:W-:Y:S01]  /*44d0*/  @!P0 IMAD R0, R11, R14, R0 ;  /* 0x0000000e0b008224 */ /* 0x000fe200078e0200 */
[----:B------:R-:W-:Y:S01]  /*44e0*/  IADD3 R11, PT, PT, -R9, RZ, RZ ;  /* 0x000000ff090b7210 */ /* 0x000fe20007ffe1ff */
[----:B------:R-:W-:Y:S02]  /*44f0*/  IMAD R13, R2, R10, R13 ;  /* 0x0000000a020d7224 */ /* 0x000fe400078e020d */
[----:B------:R-:W-:Y:S02]  /*4500*/  @!P0 IMAD R9, R15, R40, R3 ;  /* 0x000000280f098224 */ /* 0x000fe400078e0203 */
[----:B------:R-:W-:Y:S02]  /*4510*/  @!P0 IMAD.MOV.U32 R3, RZ, RZ, R0 ;  /* 0x000000ffff038224 */ /* 0x000fe400078e0000 */
[----:B------:R-:W-:Y:S02]  /*4520*/  IMAD R8, R6, R11, R8 ;  /* 0x0000000b06087224 */ /* 0x000fe400078e0208 */
[----:B------:R-:W-:Y:S02]  /*4530*/  IMAD R13, R3, R2, R13 ;  /* 0x00000002030d7224 */ /* 0x000fe400078e020d */
[----:B------:R-:W-:Y:S02]  /*4540*/  IMAD R8, R9, R6, R8 ;  /* 0x0000000609087224 */ /* 0x000fe400078e0208 */
.L_x_79:
[----:B------:R-:W-:Y:S05]  /*4550*/  BRA.U UP1, `(.L_x_80) ;  /* 0x0000000101107547 */ /* 0x000fea000b800000 */
[----:B------:R-:W-:Y:S04]  /*4560*/  MOV R0, UR13 ;  /* 0x0000000d00007c02 */ /* 0x000fe80008000f00 */
[----:B------:R-:W-:Y:S04]  /*4570*/  SHF.L.U32 R3, R0, 0x1f, RZ ;  /* 0x0000001f00037819 */ /* 0x000fe800000006ff */
[----:B------:R-:W1:Y:S02]  /*4580*/  SYNCS.PHASECHK.TRANS64.TRYWAIT P0, [UR6+0xe8], R3 ;  /* 0x0000e803ff0075a7 */ /* 0x000e640008001106 */
[----:B-1----:R-:W-:Y:S05]  /*4590*/  @!P0 BRA `(.L_x_81) ;  /* 0x0000002c00108947 */ /* 0x002fea0003800000 */
.L_x_80:
[----:B------:R-:W-:Y:S05]  /*45a0*/  BRA.U !UP3, `(.L_x_82) ;  /* 0x000000010b347547 */ /* 0x000fea000b800000 */
[----:B------:R-:W-:Y:S01]  /*45b0*/  UPLOP3.LUT UP0, UPT, UPT, UPT, UP2, 0x80, 0x8 ;  /* 0x000000000008789c */ /* 0x000fe20003f0f020 */
[----:B-1----:R-:W-:Y:S02]  /*45c0*/  HFMA2 R0, -RZ, RZ, 0, 5.9604644775390625e-08 ;  /* 0x00000001ff007431 */ /* 0x002fe400000001ff */
[----:B------:R-:W-:Y:S03]  /*45d0*/  IMAD.MOV.U32 R96, RZ, RZ, 0x1 ;  /* 0x00000001ff607424 */ /* 0x000fe600078e00ff */
[----:B------:R-:W-:Y:S05]  /*45e0*/  PLOP3.LUT P0, PT, PT, PT, UP0, 0x80, 0x8 ;  /* 0x000000000008781c */ /* 0x000fea0003f0f008 */
[----:B------:R-:W1:Y:S01]  /*45f0*/  @UP0 LDCU.64 UR8, c[0x0][0x888] ;  /* 0x00011100ff0807ac */ /* 0x000e620008000a00 */
[----:B------:R-:W-:Y:S07]  /*4600*/  @UP0 UIMAD UR7, UR36, UR4, URZ ;  /* 0x00000004240702a4 */ /* 0x000fee000f8e02ff */
[----:B------:R-:W-:Y:S01]  /*4610*/  @!P0 PRMT R96, R0, 0x7610, R96 ;  /* 0x0000761000608816 */ /* 0x000fe20000000060 */
[----:B-1----:R-:W-:Y:S03]  /*4620*/  @UP0 UIMAD.WIDE UR8, UR7, 0x4, UR8 ;  /* 0x00000004070808a5 */ /* 0x002fe6000f8e0208 */
[----:B------:R-:W1:Y:S03]  /*4630*/  @!UP0 LDCU UR7, c[0x0][0x880] ;  /* 0x00011000ff0787ac */ /* 0x000e660008000800 */
[----:B------:R-:W-:Y:S01]  /*4640*/  IMAD.U32 R10, RZ, RZ, UR8 ;  /* 0x00000008ff0a7e24 */ /* 0x000fe2000f8e00ff */
[----:B------:R-:W-:Y:S05]  /*4650*/  MOV R11, UR9 ;  /* 0x00000009000b7c02 */ /* 0x000fea0008000f00 */
[----:B-----5:R3:W5:Y:S02]  /*4660*/  @P0 LDG.E R49, desc[UR40][R10.64] ;  /* 0x000000280a310981 */ /* 0x020764000c1e1900 */
[----:B-1-3--:R-:W-:Y:S07]  /*4670*/  @!P0 IMAD.U32 R49, RZ, RZ, UR7 ;  /* 0x00000007ff318e24 */ /* 0x00afee000f8e00ff */
.L_x_82:
[----:B-----5:R-:W-:Y:S01]  /*4680*/  @!P4 FSETP.EQ.AND P5, PT, R49, RZ, PT ;  /* 0x000000ff3100c20b */ /* 0x020fe20003fa2000 */
[----:B------:R-:W-:Y:S01]  /*4690*/  @!UPT UIADD3 URZ, UPT, UPT, URZ, URZ, URZ ;  /* 0x000000fffffff290 */ /* 0x000fe2000fffe0ff */
[----:B------:R-:W-:Y:S11]  /*46a0*/  @!P4 BRA `(.L_x_83) ;  /* 0x000000000014c947 */ /* 0x000ff60003800000 */
[----:B------:R-:W-:Y:S02]  /*46b0*/  LOP3.LUT P0, RZ, R96, 0xff, RZ, 0xc0, !PT ;  /* 0x000000ff60ff7812 */ /* 0x000fe4000780c0ff */
[----:B------:R-:W-:Y:S04]  /*46c0*/  PLOP3.LUT P5, PT, PT, PT, UP0, 0x80, 0x8 ;  /* 0x000000000008781c */ /* 0x000fe80003faf008 */
[----:B------:R-:W-:Y:S07]  /*46d0*/  PLOP3.LUT P5, PT, P5, PT, PT, 0x8, 0x80 ;  /* 0x000000000080781c */ /* 0x000fee0002fae170 */
[----:B------:R-:W-:Y:S11]  /*46e0*/  @P0 FSETP.EQ.AND P5, PT, R49, RZ, PT ;  /* 0x000000ff3100020b */ /* 0x000ff60003fa2000 */
[----:B------:R-:W-:Y:S02]  /*46f0*/  @!UPT UIADD3 URZ, UPT, UPT, URZ, URZ, URZ ;  /* 0x000000fffffff290 */ /* 0x000fe4000fffe0ff */
.L_x_83:
[----:B------:R-:W3:Y:S01]  /*4700*/  SYNCS.PHASECHK.TRANS64.TRYWAIT P4, [UR6+0xd8], R26 ;  /* 0x0000d81aff0075a7 */ /* 0x000ee20008081106 */
[----:B------:R-:W-:Y:S01]  /*4710*/  @P3 SHF.R.U32.HI R27, RZ, 0x10, R21 ;  /* 0x00000010ff1b3819 */ /* 0x000fe20000011615 */
[----:B------:R-:W-:Y:S01]  /*4720*/  VIADD R29, R29, 0x1 ;  /* 0x000000011d1d7836 */ /* 0x000fe20000000000 */
[----:B------:R-:W5:Y:S08]  /*4730*/  LDC.64 R14, c[0x0][0xb10] ;  /* 0x0002c400ff0e7b82 */ /* 0x000f700000000a00 */
[----:B------:R-:W2:Y:S08]  /*4740*/  LDC.64 R10, c[0x0][0xb18] ;  /* 0x0002c600ff0a7b82 */ /* 0x000eb00000000a00 */
[----:B-1----:R-:W1:Y:S08]  /*4750*/  @!P1 LDC R0, c[0x0][0xb20] ;  /* 0x0002c800ff009b82 */ /* 0x002e700000000800 */
[----:B------:R-:W4:Y:S01]  /*4760*/  @!P1 LDC R3, c[0x0][0xb0c] ;  /* 0x0002c300ff039b82 */ /* 0x000f220000000800 */
[----:B-----5:R-:W-:Y:S05]  /*4770*/  @!P1 IMAD.HI.U32 R14, R13, R14, RZ ;  /* 0x0000000e0d0e9227 */ /* 0x020fea00078e00ff */
[----:B------:R-:W-:Y:S01]  /*4780*/  @!P1 SHF.R.U32.HI R14, RZ, R15, R14 ;  /* 0x0000000fff0e9219 */ /* 0x000fe2000001160e */
[----:B--2---:R-:W-:Y:S01]  /*4790*/  @!P1 IMAD.HI.U32 R11, R8, R11, RZ ;  /* 0x0000000b080b9227 */ /* 0x004fe200078e00ff */
[----:B------:R-:W-:Y:S04]  /*47a0*/  @!P1 ISETP.NE.AND P0, PT, R10, 0x1, PT ;  /* 0x000000010a00980c */ /* 0x000fe80003f05270 */
[----:B-1----:R-:W-:Y:S02]  /*47b0*/  @!P1 SHF.R.U32.HI R9, RZ, R0, R11 ;  /* 0x00000000ff099219 */ /* 0x002fe4000001160b */
[----:B----4-:R-:W-:Y:S02]  /*47c0*/  @!P1 ISETP.NE.AND P2, PT, R3, 0x1, PT ;  /* 0x000000010300980c */ /* 0x010fe40003f45270 */
[----:B------:R-:W-:Y:S02]  /*47d0*/  @!P1 SEL R9, R8, R9, !P0 ;  /* 0x0000000908099207 */ /* 0x000fe40004000000 */
[----:B------:R-:W-:Y:S02]  /*47e0*/  ELECT P0, URZ, PT ;  /* 0x0000000000ff782f */ /* 0x000fe40003800000 */
[----:B------:R-:W-:Y:S05]  /*47f0*/  @!P1 SEL R14, R13, R14, !P2 ;  /* 0x0000000e0d0e9207 */ /* 0x000fea0005000000 */
[----:B------:R-:W-:Y:S02]  /*4800*/  @!P1 IMAD.IADD R0, R9, 0x1, -R14 ;  /* 0x0000000109009824 */ /* 0x000fe400078e0a0e */
[----:B------:R-:W-:Y:S02]  /*4810*/  @!P1 IMAD.IADD R9, R14, 0x1, -R9 ;  /* 0x000000010e099824 */ /* 0x000fe400078e0a09 */
[----:B------:R-:W-:Y:S02]  /*4820*/  @!P1 IMAD R13, R0, R3, R13 ;  /* 0x00000003000d9224 */ /* 0x000fe400078e020d */
[----:B------:R-:W-:Y:S01]  /*4830*/  @!P1 IMAD R8, R9, R10, R8 ;  /* 0x0000000a09089224 */ /* 0x000fe200078e0208 */
[----:B---3--:R-:W-:Y:S06]  /*4840*/  @!P4 BRA `(.L_x_84) ;  /* 0x00000028007cc947 */ /* 0x008fec0003800000 */
.L_x_153:
[----:B------:R-:W-:Y:S01]  /*4850*/  PLOP3.LUT P5, PT, P5, P0, PT, 0xf2, 0x2f ;  /* 0x00000000002f781c */ /* 0x000fe20002fa1e72 */
[----:B------:R-:W-:Y:S01]  /*4860*/  UMOV UR14, 0x0 ;  /* 0x00000000000e7882 */ /* 0x000fe20000000000 */
[----:B------:R-:W-:Y:S01]  /*4870*/  LOP3.LUT R30, R30, 0x1, RZ, 0x3c, !PT ;  /* 0x000000011e1e7812 */ /* 0x000fe200078e3cff */
[----:B------:R-:W-:Y:S01]  /*4880*/  UMOV UR15, 0x10000000 ;  /* 0x10000000000f7882 */ /* 0x000fe20000000000 */
[----:B------:R-:W-:Y:S01]  /*4890*/  UMOV UR12, UR36 ;  /* 0x00000024000c7c82 */ /* 0x000fe20008000000 */
[----:B------:R-:W-:Y:S08]  /*48a0*/  @P3 R2UR UR36, R27 ;  /* 0x000000001b2432ca */ /* 0x000ff000000e0000 */
[----:B-1----:R-:W-:Y:S01]  /*48b0*/  @!P5 IADD3 R3, P0, PT, R32, 0x580, RZ ;  /* 0x000005802003d810 */ /* 0x002fe20007f1e0ff */
[----:B------:R-:W-:Y:S01]  /*48c0*/  @!P5 IMAD.SHL.U32 R91, R91, 0x40, RZ ;  /* 0x000000405b5bd824 */ /* 0x000fe200078e00ff */
[----:B------:R-:W-:Y:S01]  /*48d0*/  VOTEU.ALL UP1, P5 ;  /* 0x0000000000ff7886 */ /* 0x000fe20002820000 */
[----:B------:R-:W-:Y:S01]  /*48e0*/  @!P5 IMAD.SHL.U32 R97, R97, 0x40, RZ ;  /* 0x000000406161d824 */ /* 0x000fe200078e00ff */
[----:B------:R-:W-:Y:S01]  /*48f0*/  @!P5 R2UR UR8, R3 ;  /* 0x000000000308d2ca */ /* 0x000fe200000e0000 */
[----:B------:R-:W-:Y:S01]  /*4900*/  @!P5 IMAD.X R0, RZ, RZ, R33, P0 ;  /* 0x000000ffff00d224 */ /* 0x000fe200000e0621 */
[----:B------:R-:W-:Y:S01]  /*4910*/  @!P5 R2UR UR10, R91 ;  /* 0x000000005b0ad2ca */ /* 0x000fe200000e0000 */
[----:B------:R-:W-:Y:S01]  /*4920*/  @!UP1 UIADD3 UR9, UPT, UPT, UR6, 0xd0, URZ ;  /* 0x000000d006099890 */ /* 0x000fe2000fffe0ff */
[----:B------:R-:W-:Y:S01]  /*4930*/  @!P5 R2UR UR11, R97 ;  /* 0x00000000610bd2ca */ /* 0x000fe200000e0000 */
[----:B------:R-:W-:Y:S01]  /*4940*/  IMAD.IADD R91, R8, 0x1, R79 ;  /* 0x00000001085b7824 */ /* 0x000fe200078e024f */
[----:B------:R-:W-:Y:S01]  /*4950*/  @!P5 R2UR UR7, R0 ;  /* 0x000000000007d2ca */ /* 0x000fe200000e0000 */
[----:B------:R-:W-:Y:S01]  /*4960*/  IMAD.IADD R97, R13, 0x1, R90 ;  /* 0x000000010d617824 */ /* 0x000fe200078e025a */
[C---:B------:R-:W-:Y:S04]  /*4970*/  ISETP.NE.AND P0, PT, R29.reuse, 0x2, PT ;  /* 0x000000021d00780c */ /* 0x040fe80003f05270 */
[----:B------:R-:W-:Y:S01]  /*4980*/  SEL R3, RZ, 0x1, P0 ;  /* 0x00000001ff037807 */ /* 0x000fe20000000000 */
[----:B------:R-:W-:Y:S01]  /*4990*/  IMAD.U32 R10, RZ, RZ, UR8 ;  /* 0x00000008ff0a7e24 */ /* 0x000fe2000f8e00ff */
[----:B------:R-:W-:Y:S01]  /*49a0*/  @!UP1 UIADD3 UR8, UPT, UPT, UR6, 0x200, URZ ;  /* 0x0000020006089890 */ /* 0x000fe2000fffe0ff */
[----:B------:R-:W-:Y:S01]  /*49b0*/  SEL R29, R29, RZ, P0 ;  /* 0x000000ff1d1d7207 */ /* 0x000fe20000000000 */
[----:B------:R-:W-:Y:S01]  /*49c0*/  VOTEU.ALL UP1, P5 ;  /* 0x0000000000ff7886 */ /* 0x000fe20002820000 */
[----:B------:R-:W-:Y:S02]  /*49d0*/  LOP3.LUT R28, R28, R3, RZ, 0x3c, !PT ;  /* 0x000000031c1c7212 */ /* 0x000fe400078e3cff */
[----:B------:R-:W-:Y:S01]  /*49e0*/  IMAD.U32 R11, RZ, RZ, UR7 ;  /* 0x00000007ff0b7e24 */ /* 0x000fe2000f8e00ff */
[----:B------:R-:W-:Y:S04]  /*49f0*/  @!P5 R2UR UR16, R10 ;  /* 0x000000000a10d2ca */ /* 0x000fe800000e0000 */
[----:B------:R-:W-:Y:S11]  /*4a00*/  @!P5 R2UR UR17, R11 ;  /* 0x000000000b11d2ca */ /* 0x000ff600000e0000 */
[----:B------:R-:W-:Y:S02]  /*4a10*/  @!UPT UIADD3 URZ, UPT, UPT, URZ, URZ, URZ ;  /* 0x000000fffffff290 */ /* 0x000fe4000fffe0ff */
[----:B------:R3:W-:Y:S01]  /*4a20*/  @!UP1 UTMALDG.3D [UR8], [UR16], desc[UR14] ;  /* 0x00000e08100095b4 */ /* 0x0007e20008011000 */
[----:B------:R3:W-:Y:S01]  /*4a30*/  @!P5 SYNCS.ARRIVE.TRANS64.RED.A0TR RZ, [UR6+0xd0], R25 ;  /* 0x0000d019ffffd9a7 */ /* 0x0007e20008300406 */
[----:B------:R-:W-:Y:S01]  /*4a40*/  UPLOP3.LUT UP1, UPT, UPT, UPT, UPT, 0x80, 0x8 ;  /* 0x000000000008789c */ /* 0x000fe20003f2f070 */
[----:B------:R-:W-:Y:S01]  /*4a50*/  SYNCS.ARRIVE.TRANS64.RED.A1T0 RZ, [UR37], RZ ;  /* 0x000000ffffff79a7 */ /* 0x000fe20008100425 */
[----:B------:R-:W-:Y:S09]  /*4a60*/  @P3 BRA `(.L_x_85) ;  /* 0xfffffff400b43947 */ /* 0x000ff2000383ffff */
[----:B------:R-:W-:Y:S07]  /*4a70*/  MOV R0, UR6 ;  /* 0x0000000600007c02 */ /* 0x000fee0008000f00 */
.L_x_86:
[----:B-1----:R-:W-:-:S04]  /*4a80*/  SHF.L.U32 R3, R30, 0x1f, RZ ;  /* 0x0000001f1e037819 */ /* 0x002fc800000006ff */
[----:B------:R1:W2:Y:S03]  /*4a90*/  SYNCS.PHASECHK.TRANS64.TRYWAIT P0, [R0+URZ+0xd8], R3 ;  /* 0x0000d803000075a7 */ /* 0x0002a600080011ff */
[----:B--2---:R-:W-:Y:S05]  /*4aa0*/  @!P0 NANOSLEEP.SYNCS 0x989680 ;  /* 0x009896800000895d */ /* 0x004fea0003900000 */
[----:B------:R-:W2:Y:S02]  /*4ab0*/  @!P0 SYNCS.PHASECHK.TRANS64 P0, [R0+URZ+0xd8], R3 ;  /* 0x0000d803000085a7 */ /* 0x000ea400080010ff */
[----:B--23--:R-:W-:Y:S05]  /*4ac0*/  @P0 EXIT ;  /* 0x000000000000094d */ /* 0x00cfea0003800000 */
[----:B------:R-:W-:Y:S05]  /*4ad0*/  BRA `(.L_x_86) ;  /* 0xfffffffc00e87947 */ /* 0x000fea000383ffff */
.L_x_77:
[----:B------:R-:W-:-:S06]  /*4ae0*/  UISETP.GE.AND UP1, UPT, UR8, 0x4, UPT ;  /* 0x000000040800788c */ /* 0x000fcc000bf26270 */
[----:B------:R-:W-:-:S13]  /*4af0*/  PLOP3.LUT P0, PT, PT, PT, UP1, 0x80, 0x8 ;  /* 0x000000000008781c */ /* 0x000fda0003f0f018 */
[----:B------:R-:W-:Y:S05]  /*4b00*/  @!P0 EXIT ;  /* 0x000000000000894d */ /* 0x000fea0003800000 */
[----:B------:R-:W-:Y:S01]  /*4b10*/  BAR.SYNC.DEFER_BLOCKING 0x6, 0xa0 ;  /* 0x0182800000007b1d */ /* 0x000fe20000010000 */
[C---:B------:R-:W-:Y:S02]  /*4b20*/  IMAD.SHL.U32 R5, R101.reuse, 0x40, RZ ;  /* 0x0000004065057824 */ /* 0x040fe400078e00ff */
[----:B------:R-:W-:Y:S02]  /*4b30*/  HFMA2 R111, -RZ, RZ, 0, 0 ;  /* 0x00000000ff6f7431 */ /* 0x000fe400000001ff */
[C---:B------:R-:W-:Y:S01]  /*4b40*/  IMAD.SHL.U32 R0, R101.reuse, 0x20, RZ ;  /* 0x0000002065007824 */ /* 0x040fe200078e00ff */
[----:B------:R-:W-:Y:S01]  /*4b50*/  CS2R R106, SRZ ;  /* 0x00000000006a7805 */ /* 0x000fe2000001ff00 */
[----:B------:R-:W-:Y:S01]  /*4b60*/  IMAD.SHL.U32 R2, R101, 0x2, RZ ;  /* 0x0000000265027824 */ /* 0x000fe200078e00ff */
[----:B------:R-:W-:Y:S01]  /*4b70*/  UMOV UR43, 0x400 ;  /* 0x00000400002b7882 */ /* 0x000fe20000000000 */
[----:B------:R-:W1:Y:S01]  /*4b80*/  LDC R99, c[0x0][0x370] ;  /* 0x0000dc00ff637b82 */ /* 0x000e620000000800 */
[----:B------:R-:W-:Y:S01]  /*4b90*/  ULEA UR43, UR37, UR43, 0x18 ;  /* 0x0000002b252b7291 */ /* 0x000fe2000f8ec0ff */
[----:B------:R-:W-:Y:S01]  /*4ba0*/  LOP3.LUT R7, R5, 0x180, RZ, 0xc0, !PT ;  /* 0x0000018005077812 */ /* 0x000fe200078ec0ff */
[C---:B------:R-:W-:Y:S01]  /*4bb0*/  IMAD.SHL.U32 R103, R101.reuse, 0x8, RZ ;  /* 0x0000000865677824 */ /* 0x040fe200078e00ff */
[----:B------:R-:W-:Y:S01]  /*4bc0*/  LOP3.LUT R0, R0, 0xc00, RZ, 0xc0, !PT ;  /* 0x00000c0000007812 */ /* 0x000fe200078ec0ff */
[----:B------:R-:W-:Y:S01]  /*4bd0*/  IMAD.U32 R46, R101, 0x10000, RZ ;  /* 0x00010000652e7824 */ /* 0x000fe200078e00ff */
[----:B------:R-:W-:Y:S01]  /*4be0*/  LOP3.LUT R2, R7, 0x20, R2, 0xf8, !PT ;  /* 0x0000002007027812 */ /* 0x000fe200078ef802 */
[----:B------:R-:W-:Y:S01]  /*4bf0*/  UIADD3 UR4, UPT, UPT, UR43, 0x1200, URZ ;  /* 0x000012002b047890 */ /* 0x000fe2000fffe0ff */
[----:B------:R-:W2:Y:S01]  /*4c00*/  LDC R42, c[0x0][0xb0c] ;  /* 0x0002c300ff2a7b82 */ /* 0x000ea20000000800 */
[----:B------:R-:W-:Y:S01]  /*4c10*/  LOP3.LUT R0, R0, 0x40, R5, 0xf8, !PT ;  /* 0x0000004000007812 */ /* 0x000fe200078ef805 */
[----:B------:R-:W-:Y:S01]  /*4c20*/  IMAD.MOV.U32 R44, RZ, RZ, RZ ;  /* 0x000000ffff2c7224 */ /* 0x000fe200078e00ff */
[----:B------:R-:W-:Y:S01]  /*4c30*/  LOP3.LUT R103, R2, 0x30, R103, 0x78, !PT ;  /* 0x0000003002677812 */ /* 0x000fe200078e7867 */
[----:B------:R-:W-:Y:S01]  /*4c40*/  IMAD.MOV.U32 R108, RZ, RZ, RZ ;  /* 0x000000ffff6c7224 */ /* 0x000fe200078e00ff */
[----:B------:R-:W-:Y:S01]  /*4c50*/  LOP3.LUT R0, R0, 0x200, R5, 0xf8, !PT ;  /* 0x0000020000007812 */ /* 0x000fe200078ef805 */
[----:B------:R-:W-:Y:S01]  /*4c60*/  IMAD.SHL.U32 R5, R101, 0x10, RZ ;  /* 0x0000001065057824 */ /* 0x000fe200078e00ff */
[----:B------:R-:W-:Y:S01]  /*4c70*/  LOP3.LUT R46, R46, 0x600000, RZ, 0xc0, !PT ;  /* 0x006000002e2e7812 */ /* 0x000fe200078ec0ff */
[----:B------:R-:W4:Y:S01]  /*4c80*/  LDC R98, c[0x0][0xb20] ;  /* 0x0002c800ff627b82 */ /* 0x000f220000000800 */
[----:B------:R-:W3:Y:S01]  /*4c90*/  LDS R3, [UR43+0x1a0] ;  /* 0x0001a02bff037984 */ /* 0x000ee20008000800 */
[----:B------:R-:W-:Y:S01]  /*4ca0*/  LOP3.LUT R103, R0, R103, RZ, 0xfc, !PT ;  /* 0x0000006700677212 */ /* 0x000fe200078efcff */
[----:B------:R-:W-:Y:S01]  /*4cb0*/  IMAD.U32 R109, RZ, RZ, UR4 ;  /* 0x00000004ff6d7e24 */ /* 0x000fe2000f8e00ff */
[----:B------:R-:W-:Y:S01]  /*4cc0*/  LOP3.LUT R5, R5, 0x20, RZ, 0xc0, !PT ;  /* 0x0000002005057812 */ /* 0x000fe200078ec0ff */
[----:B------:R-:W1:Y:S01]  /*4cd0*/  LDCU.64 UR46, c[0x0][0x348] ;  /* 0x00006900ff2e77ac */ /* 0x000e620008000a00 */
[----:B------:R-:W-:-:S02]  /*4ce0*/  IADD3 R102, PT, PT, R103, UR43, RZ ;  /* 0x0000002b67667c10 */ /* 0x000fc4000fffe0ff */
[----:B------:R-:W1:Y:S01]  /*4cf0*/  LDC R41, c[0x0][0xb30] ;  /* 0x0002cc00ff297b82 */ /* 0x000e620000000800 */
[----:B------:R-:W1:Y:S01]  /*4d00*/  LDCU.64 UR38, c[0x0][0x888] ;  /* 0x00011100ff2677ac */ /* 0x000e620008000a00 */
[----:B------:R-:W-:Y:S01]  /*4d10*/  IADD3 R102, PT, PT, -R5, 0x200, R102 ;  /* 0x0000020005667810 */ /* 0x000fe20007ffe166 */
[----:B------:R-:W-:-:S05]  /*4d20*/  UIADD3 UR42, UPT, UPT, UR43, 0x200, URZ ;  /* 0x000002002b2a7890 */ /* 0x000fca000fffe0ff */
[----:B------:R-:W1:Y:S08]  /*4d30*/  LDC.64 R88, c[0x0][0xb10] ;  /* 0x0002c400ff587b82 */ /* 0x000e700000000a00 */
[----:B------:R-:W1:Y:S08]  /*4d40*/  LDC.64 R38, c[0x0][0xb18] ;  /* 0x0002c600ff267b82 */ /* 0x000e700000000a00 */
[----:B------:R-:W1:Y:S08]  /*4d50*/  LDC.64 R84, c[0x0][0x888] ;  /* 0x00022200ff547b82 */ /* 0x000e700000000a00 */
[----:B------:R-:W1:Y:S01]  /*4d60*/  LDC.64 R36, c[0x0][0xb28] ;  /* 0x0002ca00ff247b82 */ /* 0x000e620000000a00 */
[----:B---3--:R-:W-:-:S07]  /*4d70*/  IMAD.IADD R46, R3, 0x1, R46 ;  /* 0x00000001032e7824 */ /* 0x008fce00078e022e */
[----:B------:R-:W3:Y:S08]  /*4d80*/  LDC.64 R86, c[0x0][0x890] ;  /* 0x00022400ff567b82 */ /* 0x000ef00000000a00 */
[----:B------:R-:W1:Y:S08]  /*4d90*/  LDC.64 R82, c[0x0][0x8b0] ;  /* 0x00022c00ff527b82 */ /* 0x000e700000000a00 */
[----:B------:R-:W1:Y:S08]  /*4da0*/  LDC.64 R80, c[0x0][0x8a8] ;  /* 0x00022a00ff507b82 */ /* 0x000e700000000a00 */
[----:B--2-4-:R-:W1:Y:S02]  /*4db0*/  LDC R100, c[0x0][0x374] ;  /* 0x0000dd00ff647b82 */ /* 0x014e640000000800 */
.L_x_104:
[----:B------:R-:W-:Y:S02]  /*4dc0*/  LEA R0, R111, UR43, 0x3 ;  /* 0x0000002b6f007c11 */ /* 0x000fe4000f8e18ff */
[----:B------:R-:W-:Y:S02]  /*4dd0*/  SHF.L.U32 R3, R107, 0x1f, RZ ;  /* 0x0000001f6b037819 */ /* 0x000fe400000006ff */
[----:B------:R-:W-:Y:S02]  /*4de0*/  LEA R16, R111, UR43, 0x4 ;  /* 0x0000002b6f107c11 */ /* 0x000fe4000f8e20ff */
[----:B--2---:R-:W2:Y:S02]  /*4df0*/  SYNCS.PHASECHK.TRANS64.TRYWAIT P0, [R0+URZ+0xf0], R3 ;  /* 0x0000f003000075a7 */ /* 0x004ea400080011ff */
[----:B-12---:R-:W-:Y:S05]  /*4e00*/  @!P0 BRA `(.L_x_87) ;  /* 0x0000002400248947 */ /* 0x006fea0003800000 */
.L_x_154:
[----:B------:R-:W4:Y:S01]  /*4e10*/  LDC.64 R12, c[0x0][0xb10] ;  /* 0x0002c400ff0c7b82 */ /* 0x000f220000000a00 */
[----:B------:R-:W3:Y:S01]  /*4e20*/  LDS.128 R16, [R16+0x180] ;  /* 0x0001800010107984 */ /* 0x000ee20000000c00 */
[----:B-1----:R-:W-:Y:S01]  /*4e30*/  ISETP.NE.AND P1, PT, R41, 0x1, PT ;  /* 0x000000012900780c */ /* 0x002fe20003f25270 */
[----:B--2---:R-:W-:Y:S01]  /*4e40*/  VIADD R0, R0, 0x100 ;  /* 0x0000010000007836 */ /* 0x004fe20000000000 */
[----:B------:R-:W-:Y:S04]  /*4e50*/  ISETP.GE.AND P0, PT, R40, 0x1, PT ;  /* 0x000000012800780c */ /* 0x000fe80003f06270 */
[----:B------:R-:W1:Y:S01]  /*4e60*/  LDC.64 R10, c[0x0][0xb18] ;  /* 0x0002c600ff0a7b82 */ /* 0x000e620000000a00 */
[----:B------:R-:W-:Y:S01]  /*4e70*/  PRMT R0, RZ, 0x654, R0 ;  /* 0x00000654ff007816 */ /* 0x000fe20000000000 */
[----:B------:R-:W-:Y:S01]  /*4e80*/  @!PT LDS RZ, [RZ] ;  /* 0x00000000fffff984 */ /* 0x000fe20000000800 */
[----:B------:R-:W-:Y:S01]  /*4e90*/  @!PT LDS RZ, [RZ] ;  /* 0x00000000fffff984 */ /* 0x000fe20000000800 */
[----:B------:R-:W-:Y:S01]  /*4ea0*/  @!PT LDS RZ, [RZ] ;  /* 0x00000000fffff984 */ /* 0x000fe20000000800 */
[----:B------:R-:W-:Y:S01]  /*4eb0*/  @!PT LDS RZ, [RZ] ;  /* 0x00000000fffff984 */ /* 0x000fe20000000800 */
[----:B------:R2:W-:Y:S06]  /*4ec0*/  MEMBAR.ALL.CTA ;  /* 0x0000000000007992 */ /* 0x0005ec0000008000 */
[----:B--2---:R-:W2:Y:S01]  /*4ed0*/  FENCE.VIEW.ASYNC.S ;  /* 0x00000000000073c6 */ /* 0x004ea20000000000 */
[----:B------:R-:W1:Y:S08]  /*4ee0*/  @!P1 LDC R14, c[0x0][0xb20] ;  /* 0x0002c800ff0e9b82 */ /* 0x000e700000000800 */
[----:B------:R-:W1:Y:S01]  /*4ef0*/  @!P1 LDC R9, c[0x0][0xb0c] ;  /* 0x0002c300ff099b82 */ /* 0x000e620000000800 */
[----:B--2---:R2:W-:Y:S01]  /*4f00*/  SYNCS.ARRIVE.TRANS64.RED.A1T0 RZ, [R0+URZ], RZ ;  /* 0x000000ff00ff79a7 */ /* 0x0045e200081004ff */
[----:B---3--:R-:W-:Y:S04]  /*4f10*/  LOP3.LUT P4, RZ, R18, 0x1, RZ, 0xc0, !PT ;  /* 0x0000000112ff7812 */ /* 0x008fe8000788c0ff */
[----:B------:R-:W-:Y:S09]  /*4f20*/  P2R R110, PR, RZ, 0x10 ;  /* 0x00000010ff6e7803 */ /* 0x000ff20000000000 */
[----:B------:R-:W-:Y:S02]  /*4f30*/  @P4 MOV R45, R16 ;  /* 0x00000010002d4202 */ /* 0x000fe40000000f00 */
[----:B------:R-:W-:Y:S01]  /*4f40*/  @P4 LOP3.LUT R43, R17, 0xffff, RZ, 0xc0, !PT ;  /* 0x0000ffff112b4812 */ /* 0x000fe200078ec0ff */
[----:B--2-4-:R-:W-:Y:S06]  /*4f50*/  @!P0 BRA `(.L_x_88) ;  /* 0x0000000000a48947 */ /* 0x014fec0003800000 */
[----:B------:R-:W-:Y:S01]  /*4f60*/  IMAD.HI.U32 R21, R100, R39, RZ ;  /* 0x0000002764157227 */ /* 0x000fe200078e00ff */
[----:B------:R-:W-:Y:S02]  /*4f70*/  ISETP.NE.AND P0, PT, R38, 0x1, PT ;  /* 0x000000012600780c */ /* 0x000fe40003f05270 */
[----:B------:R-:W-:Y:S01]  /*4f80*/  ISETP.NE.AND P2, PT, R40, 0x1, PT ;  /* 0x000000012800780c */ /* 0x000fe20003f45270 */
[----:B------:R-:W-:Y:S01]  /*4f90*/  IMAD.HI.U32 R20, R99, R88, RZ ;  /* 0x0000005863147227 */ /* 0x000fe200078e00ff */
[----:B------:R-:W-:Y:S02]  /*4fa0*/  SHF.R.U32.HI R21, RZ, R98, R21 ;  /* 0x00000062ff157219 */ /* 0x000fe40000011615 */
[----:B------:R-:W-:Y:S01]  /*4fb0*/  ISETP.NE.AND P3, PT, R42, 0x1, PT ;  /* 0x000000012a00780c */ /* 0x000fe20003f65270 */
[----:B------:R-:W-:Y:S01]  /*4fc0*/  IMAD.HI.U32 R24, R45, R88, RZ ;  /* 0x000000582d187227 */ /* 0x000fe200078e00ff */
[----:B------:R-:W-:Y:S02]  /*4fd0*/  SHF.R.U32.HI R20, RZ, R89, R20 ;  /* 0x00000059ff147219 */ /* 0x000fe40000011614 */
[----:B------:R-:W-:Y:S01]  /*4fe0*/  SEL R3, R100, R21, !P0 ;  /* 0x0000001564037207 */ /* 0x000fe20004000000 */
[----:B------:R-:W-:Y:S01]  /*4ff0*/  IMAD.HI.U32 R21, R43, R39, RZ ;  /* 0x000000272b157227 */ /* 0x000fe200078e00ff */
[----:B------:R-:W-:Y:S02]  /*5000*/  SEL R7, R99, R20, !P3 ;  /* 0x0000001463077207 */ /* 0x000fe40005800000 */
[----:B------:R-:W-:Y:S01]  /*5010*/  SHF.R.U32.HI R24, RZ, R89, R24 ;  /* 0x00000059ff187219 */ /* 0x000fe20000011618 */
[-C--:B------:R-:W-:Y:S04]  /*5020*/  IMAD.HI.U32 R20, R3, R36.reuse, RZ ;  /* 0x0000002403147227 */ /* 0x080fe800078e00ff */
[----:B------:R-:W-:Y:S01]  /*5030*/  IMAD.HI.U32 R22, R7, R36, RZ ;  /* 0x0000002407167227 */ /* 0x000fe200078e00ff */
[-C--:B------:R-:W-:Y:S02]  /*5040*/  @P2 SHF.R.U32.HI R3, RZ, R37.reuse, R20 ;  /* 0x00000025ff032219 */ /* 0x080fe40000011614 */
[----:B------:R-:W-:Y:S02]  /*5050*/  SHF.R.U32.HI R20, RZ, R98, R21 ;  /* 0x00000062ff147219 */ /* 0x000fe40000011615 */
[----:B------:R-:W-:Y:S01]  /*5060*/  @P2 SHF.R.U32.HI R7, RZ, R37, R22 ;  /* 0x00000025ff072219 */ /* 0x000fe20000011616 */
[C---:B------:R-:W-:Y:S01]  /*5070*/  IMAD R2, R40.reuse, R3, RZ ;  /* 0x0000000328027224 */ /* 0x040fe200078e02ff */
[----:B------:R-:W-:Y:S02]  /*5080*/  SEL R5, R43, R20, !P0 ;  /* 0x000000142b057207 */ /* 0x000fe40004000000 */
[----:B------:R-:W-:Y:S01]  /*5090*/  SEL R3, R45, R24, !P3 ;  /* 0x000000182d037207 */ /* 0x000fe20005800000 */
[----:B------:R-:W-:Y:S01]  /*50a0*/  IMAD R4, R40, R7, RZ ;  /* 0x0000000728047224 */ /* 0x000fe200078e02ff */
[C---:B------:R-:W-:Y:S01]  /*50b0*/  ISETP.GE.AND P0, PT, R5.reuse, R2, PT ;  /* 0x000000020500720c */ /* 0x040fe20003f06270 */
[----:B------:R-:W-:Y:S03]  /*50c0*/  IMAD.HI.U32 R6, R5, R36, RZ ;  /* 0x0000002405067227 */ /* 0x000fe600078e00ff */
[----:B------:R-:W-:Y:S01]  /*50d0*/  ISETP.GE.OR P0, PT, R3, R4, P0 ;  /* 0x000000040300720c */ /* 0x000fe20000706670 */
[----:B------:R-:W-:Y:S01]  /*50e0*/  IMAD.MOV R4, RZ, RZ, -R3 ;  /* 0x000000ffff047224 */ /* 0x000fe200078e0a03 */
[-C--:B------:R-:W-:Y:S03]  /*50f0*/  SHF.R.U32.HI R6, RZ, R37.reuse, R6 ;  /* 0x00000025ff067219 */ /* 0x080fe60000011606 */
[----:B------:R-:W-:Y:S01]  /*5100*/  IMAD R45, R42, R4, R45 ;  /* 0x000000042a2d7224 */ /* 0x000fe200078e022d */
[----:B------:R-:W-:Y:S05]  /*5110*/  SEL R15, R5, R6, !P2 ;  /* 0x00000006050f7207 */ /* 0x000fea0005000000 */
[----:B------:R-:W-:Y:S02]  /*5120*/  IMAD.MOV R6, RZ, RZ, -R15 ;  /* 0x000000ffff067224 */ /* 0x000fe400078e0a0f */
[C---:B------:R-:W-:Y:S04]  /*5130*/  @!P0 IMAD.HI.U32 R2, R3.reuse, R36, RZ ;  /* 0x0000002403028227 */ /* 0x040fe800078e00ff */
[----:B------:R-:W-:Y:S01]  /*5140*/  IMAD R6, R40, R6, R5 ;  /* 0x0000000628067224 */ /* 0x000fe200078e0205 */
[----:B------:R-:W-:Y:S04]  /*5150*/  @!P0 SHF.R.U32.HI R2, RZ, R37, R2 ;  /* 0x00000025ff028219 */ /* 0x000fe80000011602 */
[----:B------:R-:W-:Y:S02]  /*5160*/  @!P0 SEL R0, R3, R2, !P2 ;  /* 0x0000000203008207 */ /* 0x000fe40005000000 */
[----:B------:R-:W-:Y:S02]  /*5170*/  IADD3 R2, PT, PT, -R5, RZ, RZ ;  /* 0x000000ff05027210 */ /* 0x000fe40007ffe1ff */
[----:B------:R-:W-:Y:S01]  /*5180*/  @!P0 IADD3 R8, PT, PT, R15, -R0, RZ ;  /* 0x800000000f088210 */ /* 0x000fe20007ffe0ff */
[----:B------:R-:W-:Y:S02]  /*5190*/  @!P0 IMAD R0, R7, R6, R0 ;  /* 0x0000000607008224 */ /* 0x000fe400078e0200 */
[----:B------:R-:W-:Y:S02]  /*51a0*/  IMAD R43, R38, R2, R43 ;  /* 0x00000002262b7224 */ /* 0x000fe400078e022b */
[----:B------:R-:W-:Y:S02]  /*51b0*/  @!P0 IMAD R5, R8, R40, R3 ;  /* 0x0000002808058224 */ /* 0x000fe400078e0203 */
[----:B------:R-:W-:Y:S04]  /*51c0*/  @!P0 IMAD.MOV.U32 R3, RZ, RZ, R0 ;  /* 0x000000ffff038224 */ /* 0x000fe800078e0000 */
[----:B------:R-:W-:Y:S02]  /*51d0*/  IMAD R45, R3, R42, R45 ;  /* 0x0000002a032d7224 */ /* 0x000fe400078e022d */
[----:B------:R-:W-:Y:S07]  /*51e0*/  IMAD R43, R5, R38, R43 ;  /* 0x00000026052b7224 */ /* 0x000fee00078e022b */
.L_x_88:
[----:B------:R-:W-:Y:S01]  /*51f0*/  @!P1 IMAD.HI.U32 R0, R45, R12, RZ ;  /* 0x0000000c2d009227 */ /* 0x000fe200078e00ff */
[----:B-1----:R-:W-:Y:S01]  /*5200*/  @!P1 ISETP.NE.AND P0, PT, R10, 0x1, PT ;  /* 0x000000010a00980c */ /* 0x002fe20003f05270 */
[----:B------:R-:W-:Y:S01]  /*5210*/  ULOP3.LUT UP0, URZ, UR42, 0x1b0, URZ, 0xc0, !UPT ;  /* 0x000001b02aff7892 */ /* 0x000fe2000f80c0ff */
[----:B------:R-:W-:Y:S01]  /*5220*/  @!P1 ISETP.NE.AND P2, PT, R9, 0x1, PT ;  /* 0x000000010900980c */ /* 0x000fe20003f45270 */
[----:B------:R-:W-:Y:S01]  /*5230*/  @!P1 IMAD.HI.U32 R3, R43, R11, RZ ;  /* 0x0000000b2b039227 */ /* 0x000fe200078e00ff */
[----:B------:R-:W-:Y:S02]  /*5240*/  @!P1 SHF.R.U32.HI R0, RZ, R13, R0 ;  /* 0x0000000dff009219 */ /* 0x000fe40000011600 */
[----:B------:R-:W-:Y:S01]  /*5250*/  @P4 SHF.R.U32.HI R105, RZ, 0x10, R17 ;  /* 0x00000010ff694819 */ /* 0x000fe20000011611 */
[----:B------:R-:W-:Y:S01]  /*5260*/  VIADD R111, R111, 0x1 ;  /* 0x000000016f6f7836 */ /* 0x000fe20000000000 */
[----:B------:R-:W-:Y:S02]  /*5270*/  @!P1 SHF.R.U32.HI R2, RZ, R14, R3 ;  /* 0x0000000eff029219 */ /* 0x000fe40000011603 */
[----:B------:R-:W-:Y:S02]  /*5280*/  @!P1 SEL R3, R45, R0, !P2 ;  /* 0x000000002d039207 */ /* 0x000fe40005000000 */
[----:B------:R-:W-:Y:S05]  /*5290*/  @!P1 SEL R2, R43, R2, !P0 ;  /* 0x000000022b029207 */ /* 0x000fea0004000000 */
[----:B------:R-:W-:Y:S02]  /*52a0*/  @!P1 IMAD.IADD R0, R2, 0x1, -R3 ;  /* 0x0000000102009824 */ /* 0x000fe400078e0a03 */
[----:B------:R-:W-:Y:S02]  /*52b0*/  @!P1 IMAD.IADD R2, R3, 0x1, -R2 ;  /* 0x0000000103029824 */ /* 0x000fe400078e0a02 */
[----:B------:R-:W-:Y:S02]  /*52c0*/  @!P1 IMAD R45, R0, R9, R45 ;  /* 0x00000009002d9224 */ /* 0x000fe400078e022d */
[----:B------:R-:W-:Y:S01]  /*52d0*/  @!P1 IMAD R43, R2, R10, R43 ;  /* 0x0000000a022b9224 */ /* 0x000fe200078e022b */
[----:B------:R-:W-:Y:S06]  /*52e0*/  BRA.U !UP0, `(.L_x_89) ;  /* 0x0000000108407547 */ /* 0x000fec000b800000 */
[----:B------:R-:W1:Y:S01]  /*52f0*/  LDCU.64 UR8, c[0x4][0x80] ;  /* 0x01001000ff0877ac */ /* 0x000e620008000a00 */
[----:B------:R-:W-:Y:S01]  /*5300*/  MOV R3, 0x0 ;  /* 0x0000000000037802 */ /* 0x000fe20000000f00 */
[----:B------:R-:W-:Y:S02]  /*5310*/  HFMA2 R12, -RZ, RZ, 0, 5.9604644775390625e-08 ;  /* 0x00000001ff0c7431 */ /* 0x000fe400000001ff */
[----:B------:R-:W-:Y:S02]  /*5320*/  IMAD.MOV.U32 R8, RZ, RZ, 0x70 ;  /* 0x00000070ff087424 */ /* 0x000fe400078e00ff */
[----:B------:R-:W-:Y:S01]  /*5330*/  IMAD.MOV.U32 R13, RZ, RZ, RZ ;  /* 0x000000ffff0d7224 */ /* 0x000fe200078e00ff */
[----:B------:R-:W2:Y:S01]  /*5340*/  LDCU.64 UR6, c[0x4][0x88] ;  /* 0x01001100ff0677ac */ /* 0x000ea20008000a00 */
[----:B------:R-:W3:Y:S01]  /*5350*/  LDC.64 R2, c[0x4][R3] ;  /* 0x0100000003027b82 */ /* 0x000ee20000000a00 */
[----:B------:R-:W4:Y:S01]  /*5360*/  LDCU.64 UR4, c[0x4][0x8] ;  /* 0x01000100ff0477ac */ /* 0x000f220008000a00 */
[----:B-1----:R-:W-:Y:S01]  /*5370*/  MOV R5, UR9 ;  /* 0x0000000900057c02 */ /* 0x002fe20008000f00 */
[----:B------:R-:W-:Y:S01]  /*5380*/  IMAD.U32 R4, RZ, RZ, UR8 ;  /* 0x00000008ff047e24 */ /* 0x000fe2000f8e00ff */
[----:B--2---:R-:W-:Y:S01]  /*5390*/  MOV R7, UR7 ;  /* 0x0000000700077c02 */ /* 0x004fe20008000f00 */
[----:B------:R-:W-:Y:S01]  /*53a0*/  IMAD.U32 R6, RZ, RZ, UR6 ;  /* 0x00000006ff067e24 */ /* 0x000fe2000f8e00ff */
[----:B----4-:R-:W-:Y:S01]  /*53b0*/  MOV R11, UR5 ;  /* 0x00000005000b7c02 */ /* 0x010fe20008000f00 */
[----:B------:R-:W-:Y:S02]  /*53c0*/  IMAD.U32 R10, RZ, RZ, UR4 ;  /* 0x00000004ff0a7e24 */ /* 0x000fe4000f8e00ff */
[----:B------:R-:W-:Y:S07]  /*53d0*/  LEPC R20, `(.L_x_89) ;  /* 0x000000001014794e */ /* 0x000fee0000000000 */
[----:B---3-5:R-:W-:Y:S05]  /*53e0*/  CALL.ABS.NOINC R2 ;  /* 0x0000000002007343 */ /* 0x028fea0003c00000 */
.L_x_89:
[----:B------:R-:W-:Y:S01]  /*53f0*/  LOP3.LUT P0, RZ, R109, 0x1b0, RZ, 0xc0, !PT ;  /* 0x000001b06dff7812 */ /* 0x000fe2000780c0ff */
[----:B------:R-:W-:Y:S11]  /*5400*/  BSSY.RECONVERGENT B6, `(.L_x_90) ;  /* 0x0000013000067945 */ /* 0x000ff60003800200 */
[----:B------:R-:W-:Y:S01]  /*5410*/  @!UPT UIADD3 URZ, UPT, UPT, URZ, URZ, URZ ;  /* 0x000000fffffff290 */ /* 0x000fe2000fffe0ff */
[----:B------:R-:W-:Y:S05]  /*5420*/  @!P0 BRA `(.L_x_91) ;  /* 0x0000000000408947 */ /* 0x000fea0003800000 */
        /* <DEDUP_REMOVED lines=16> */
.L_x_91:
[----:B------:R-:W-:Y:S05]  /*5530*/  BSYNC.RECONVERGENT B6 ;  /* 0x0000000000067941 */ /* 0x000fea0003800200 */
.L_x_90:
[----:B------:R-:W-:Y:S01]  /*5540*/  ISETP.NE.U32.AND P3, PT, R86, RZ, PT ;  /* 0x000000ff5600720c */ /* 0x000fe20003f65070 */
[----:B------:R-:W-:Y:S01]  /*5550*/  UISETP.NE.AND UP1, UPT, UR44, URZ, UPT ;  /* 0x000000ff2c00728c */ /* 0x000fe2000bf25270 */
[----:B------:R-:W-:Y:S02]  /*5560*/  ISETP.NE.U32.AND P4, PT, R82, RZ, PT ;  /* 0x000000ff5200720c */ /* 0x000fe40003f85070 */
[----:B------:R-:W-:Y:S02]  /*5570*/  ISETP.NE.AND.EX P3, PT, R87, RZ, PT, P3 ;  /* 0x000000ff5700720c */ /* 0x000fe40003f65330 */
[----:B------:R-:W-:Y:S02]  /*5580*/  PLOP3.LUT P1, PT, PT, PT, PT, 0x8, 0x80 ;  /* 0x000000000080781c */ /* 0x000fe40003f2e170 */
[----:B------:R-:W-:Y:S02]  /*5590*/  PLOP3.LUT P0, PT, PT, PT, UP1, 0x80, 0x8 ;  /* 0x000000000008781c */ /* 0x000fe40003f0f018 */
[----:B------:R-:W-:Y:S02]  /*55a0*/  ISETP.NE.AND.EX P4, PT, R83, RZ, PT, P4 ;  /* 0x000000ff5300720c */ /* 0x000fe40003f85340 */
[----:B------:R-:W1:Y:S09]  /*55b0*/  @UP1 LDCU.64 UR4, c[0x0][0x888] ;  /* 0x00011100ff0417ac */ /* 0x000e720008000a00 */
[----:B------:R-:W-:Y:S01]  /*55c0*/  @P0 PLOP3.LUT P1, PT, P3, PT, PT, 0x80, 0x8 ;  /* 0x000000000008081c */ /* 0x000fe20001f2f070 */
[----:B-1----:R-:W-:Y:S04]  /*55d0*/  @UP1 UISETP.NE.U32.AND UP0, UPT, UR4, URZ, UPT ;  /* 0x000000ff0400128c */ /* 0x002fe8000bf05070 */
[----:B------:R-:W-:Y:S04]  /*55e0*/  @UP1 UISETP.NE.AND.EX UP0, UPT, UR5, URZ, UPT, UP0 ;  /* 0x000000ff0500128c */ /* 0x000fe8000bf05300 */
[----:B------:R-:W-:Y:S01]  /*55f0*/  @UP1 USEL UR4, URZ, 0xffffffff, UP0 ;  /* 0xffffffffff041887 */ /* 0x000fe20008000000 */
[----:B------:R-:W-:Y:S11]  /*5600*/  @!P3 BRA `(.L_x_92) ;  /* 0x00000000002cb947 */ /* 0x000ff60003800000 */
[----:B------:R-:W-:Y:S01]  /*5610*/  ISETP.NE.U32.AND P2, PT, R84, RZ, PT ;  /* 0x000000ff5400720c */ /* 0x000fe20003f45070 */
[----:B------:R-:W-:Y:S03]  /*5620*/  IMAD.MOV.U32 R96, RZ, RZ, 0x1 ;  /* 0x00000001ff607424 */ /* 0x000fe600078e00ff */
[----:B------:R-:W-:Y:S11]  /*5630*/  ISETP.NE.AND.EX P2, PT, R85, RZ, PT, P2 ;  /* 0x000000ff5500720c */ /* 0x000ff60003f45320 */
[----:B------:R-:W-:Y:S02]  /*5640*/  @!UPT UIADD3 URZ, UPT, UPT, URZ, URZ, URZ ;  /* 0x000000fffffff290 */ /* 0x000fe4000fffe0ff */
[----:B------:R-:W1:Y:S01]  /*5650*/  @P2 LDC.64 R2, c[0x0][0x888] ;  /* 0x00022200ff022b82 */ /* 0x000e620000000a00 */
[----:B------:R-:W-:Y:S04]  /*5660*/  @P2 IMAD R0, R86, UR36, RZ ;  /* 0x0000002456002c24 */ /* 0x000fe8000f8e02ff */
[----:B-1----:R-:W-:Y:S04]  /*5670*/  @P2 IMAD.WIDE R2, R0, 0x4, R2 ;  /* 0x0000000400022825 */ /* 0x002fe800078e0202 */
[----:B------:R-:W-:Y:S01]  /*5680*/  HFMA2 R0, -RZ, RZ, 0, 5.9604644775390625e-08 ;  /* 0x00000001ff007431 */ /* 0x000fe200000001ff */
[----:B-----5:R1:W5:Y:S04]  /*5690*/  @P2 LDG.E R49, desc[UR40][R2.64] ;  /* 0x0000002802312981 */ /* 0x020368000c1e1900 */
[----:B------:R-:W-:Y:S01]  /*56a0*/  @!P2 PRMT R96, R0, 0x7610, R96 ;  /* 0x000076100060a816 */ /* 0x000fe20000000060 */
[----:B-1----:R-:W2:Y:S06]  /*56b0*/  @!P2 LDC R49, c[0x0][0x880] ;  /* 0x00022000ff31ab82 */ /* 0x002eac0000000800 */
.L_x_92:
[----:B------:R-:W-:Y:S05]  /*56c0*/  @!P4 BRA `(.L_x_93) ;  /* 0x000000000020c947 */ /* 0x000fea0003800000 */
[----:B------:R-:W-:Y:S04]  /*56d0*/  ISETP.NE.U32.AND P2, PT, R80, RZ, PT ;  /* 0x000000ff5000720c */ /* 0x000fe80003f45070 */
[----:B------:R-:W-:Y:S11]  /*56e0*/  ISETP.NE.AND.EX P2, PT, R81, RZ, PT, P2 ;  /* 0x000000ff5100720c */ /* 0x000ff60003f45320 */
[----:B------:R-:W-:Y:S02]  /*56f0*/  @!UPT UIADD3 URZ, UPT, UPT, URZ, URZ, URZ ;  /* 0x000000fffffff290 */ /* 0x000fe4000fffe0ff */
[----:B------:R-:W1:Y:S01]  /*5700*/  @P2 LDC.64 R2, c[0x0][0x8a8] ;  /* 0x00022a00ff022b82 */ /* 0x000e620000000a00 */
[----:B------:R-:W-:Y:S04]  /*5710*/  @P2 IMAD R0, R82, UR36, RZ ;  /* 0x0000002452002c24 */ /* 0x000fe8000f8e02ff */
[----:B-1----:R-:W-:Y:S05]  /*5720*/  @P2 IMAD.WIDE R2, R0, 0x4, R2 ;  /* 0x0000000400022825 */ /* 0x002fea00078e0202 */
[----:B-----5:R1:W5:Y:S02]  /*5730*/  @P2 LDG.E R47, desc[UR40][R2.64] ;  /* 0x00000028022f2981 */ /* 0x020364000c1e1900 */
[----:B-1----:R-:W3:Y:S02]  /*5740*/  @!P2 LDC R47, c[0x0][0x8a0] ;  /* 0x00022800ff2fab82 */ /* 0x002ee40000000800 */
.L_x_93:
[----:B--2--5:R-:W-:Y:S01]  /*5750*/  @P0 FSETP.NEU.AND P4, PT, R49, RZ, PT ;  /* 0x000000ff3100020b */ /* 0x024fe20003f8d000 */
[----:B------:R-:W-:Y:S01]  /*5760*/  IMAD.U32 R0, RZ, RZ, UR4 ;  /* 0x00000004ff007e24 */ /* 0x000fe2000f8e00ff */
[----:B------:R-:W-:Y:S01]  /*5770*/  @P0 LOP3.LUT P2, RZ, R96, 0xff, RZ, 0xc0, !PT ;  /* 0x000000ff60ff0812 */ /* 0x000fe2000784c0ff */
[----:B------:R-:W-:Y:S01]  /*5780*/  BSSY B1, `(.L_x_94) ;  /* 0x0000039000017945 */ /* 0x000fe20003800000 */
[----:B------:R-:W-:Y:S02]  /*5790*/  @P0 SEL R9, RZ, 0xffffffff, P4 ;  /* 0xffffffffff090807 */ /* 0x000fe40002000000 */
[----:B------:R-:W-:Y:S02]  /*57a0*/  CS2R R54, SRZ ;  /* 0x0000000000367805 */ /* 0x000fe4000001ff00 */
[----:B------:R-:W-:Y:S02]  /*57b0*/  LEA R92, R44, UR43, 0x3 ;  /* 0x0000002b2c5c7c11 */ /* 0x000fe4000f8e18ff */
[----:B------:R-:W-:Y:S02]  /*57c0*/  CS2R R52, SRZ ;  /* 0x0000000000347805 */ /* 0x000fe4000001ff00 */
[----:B------:R-:W-:Y:S02]  /*57d0*/  @P1 SEL R9, R0, R9, !P2 ;  /* 0x0000000900091207 */ /* 0x000fe40005000000 */
[----:B------:R-:W-:Y:S02]  /*57e0*/  CS2R R58, SRZ ;  /* 0x00000000003a7805 */ /* 0x000fe4000001ff00 */
[----:B------:R-:W-:Y:S02]  /*57f0*/  SHF.L.U32 R7, R108, 0x1f, RZ ;  /* 0x0000001f6c077819 */ /* 0x000fe400000006ff */
[----:B------:R-:W-:Y:S02]  /*5800*/  CS2R R56, SRZ ;  /* 0x0000000000387805 */ /* 0x000fe4000001ff00 */
[----:B------:R-:W-:Y:S02]  /*5810*/  @P0 LOP3.LUT R9, R9, 0x1, RZ, 0xc0, !PT ;  /* 0x0000000109090812 */ /* 0x000fe400078ec0ff */
[C---:B------:R-:W-:Y:S02]  /*5820*/  LEA.HI R5, R44.reuse, R44, RZ, 0x1 ;  /* 0x0000002c2c057211 */ /* 0x040fe400078f08ff */
[----:B------:R-:W-:Y:S02]  /*5830*/  ISETP.NE.U32.OR P1, PT, R9, 0x1, !P0 ;  /* 0x000000010900780c */ /* 0x000fe40004725470 */
[----:B------:R-:W-:Y:S01]  /*5840*/  PLOP3.LUT P5, PT, PT, PT, PT, 0x8, 0x80 ;  /* 0x000000000080781c */ /* 0x000fe20003fae170 */
[C---:B------:R-:W-:Y:S01]  /*5850*/  IMAD.SHL.U32 R3, R5.reuse, 0x20, RZ ;  /* 0x0000002005037824 */ /* 0x040fe200078e00ff */
[----:B------:R-:W-:Y:S04]  /*5860*/  LOP3.LUT R5, R5, 0xffe, RZ, 0xc0, !PT ;  /* 0x00000ffe05057812 */ /* 0x000fe800078ec0ff */
[----:B------:R-:W-:Y:S01]  /*5870*/  LOP3.LUT R3, R3, 0xffffffc0, RZ, 0xc0, !PT ;  /* 0xffffffc003037812 */ /* 0x000fe200078ec0ff */
[----:B------:R-:W-:Y:S04]  /*5880*/  IMAD.IADD R32, R44, 0x1, -R5 ;  /* 0x000000012c207824 */ /* 0x000fe800078e0a05 */
[----:B------:R-:W-:Y:S01]  /*5890*/  @P1 SHF.L.U32 R2, R106, 0x1f, RZ ;  /* 0x0000001f6a021819 */ /* 0x000fe200000006ff */
[----:B------:R-:W-:Y:S03]  /*58a0*/  IMAD.IADD R3, R46, 0x1, R3 ;  /* 0x000000012e037824 */ /* 0x000fe600078e0203 */
[----:B------:R-:W1:Y:S01]  /*58b0*/  @P1 SYNCS.PHASECHK.TRANS64.TRYWAIT P0, [UR43+0xd0], R2 ;  /* 0x0000d002ff0015a7 */ /* 0x000e62000800112b */
[----:B------:R-:W-:Y:S01]  /*58c0*/  IMAD R32, R32, 0x100000, R3 ;  /* 0x0010000020207824 */ /* 0x000fe200078e0203 */
[----:B------:R2:W4:Y:S01]  /*58d0*/  SYNCS.PHASECHK.TRANS64.TRYWAIT P4, [R92+URZ+0x110], R7 ;  /* 0x000110075c0075a7 */ /* 0x00052200080811ff */
[----:B-1----:R-:W-:Y:S01]  /*58e0*/  @P1 PLOP3.LUT P5, PT, P0, PT, PT, 0x8, 0x80 ;  /* 0x000000000080181c */ /* 0x002fe200007ae170 */
[----:B------:R-:W-:Y:S01]  /*58f0*/  @!UPT UIADD3 URZ, UPT, UPT, URZ, URZ, URZ ;  /* 0x000000fffffff290 */ /* 0x000fe2000fffe0ff */
[----:B--2---:R-:W-:Y:S11]  /*5900*/  @!P1 BRA `(.L_x_95) ;  /* 0x0000000000809947 */ /* 0x004ff60003800000 */
[----:B------:R-:W-:Y:S01]  /*5910*/  ISETP.NE.U32.AND P0, PT, RZ, UR38, PT ;  /* 0x00000026ff007c0c */ /* 0x000fe2000bf05070 */
[----:B------:R-:W-:Y:S01]  /*5920*/  BSSY B0, `(.L_x_96) ;  /* 0x0000012000007945 */ /* 0x000fe20003800000 */
[----:B------:R-:W-:Y:S02]  /*5930*/  FSETP.NEU.AND P2, PT, R49, RZ, PT ;  /* 0x000000ff3100720b */ /* 0x000fe40003f4d000 */
[----:B------:R-:W-:Y:S02]  /*5940*/  CS2R R58, SRZ ;  /* 0x00000000003a7805 */ /* 0x000fe4000001ff00 */
[----:B------:R-:W-:Y:S02]  /*5950*/  ISETP.NE.AND.EX P0, PT, RZ, UR39, PT, P0 ;  /* 0x00000027ff007c0c */ /* 0x000fe4000bf05300 */
[----:B------:R-:W-:Y:S02]  /*5960*/  CS2R R56, SRZ ;  /* 0x0000000000387805 */ /* 0x000fe4000001ff00 */
[----:B------:R-:W-:Y:S02]  /*5970*/  LOP3.LUT P1, RZ, R96, 0xff, RZ, 0xc0, !PT ;  /* 0x000000ff60ff7812 */ /* 0x000fe4000782c0ff */
[----:B------:R-:W-:Y:S02]  /*5980*/  CS2R R54, SRZ ;  /* 0x0000000000367805 */ /* 0x000fe4000001ff00 */
[----:B------:R-:W-:Y:S02]  /*5990*/  SEL R0, RZ, 0xffffffff, P2 ;  /* 0xffffffffff007807 */ /* 0x000fe40001000000 */
[----:B------:R-:W-:Y:S02]  /*59a0*/  CS2R R52, SRZ ;  /* 0x0000000000347805 */ /* 0x000fe4000001ff00 */
[----:B------:R-:W-:Y:S04]  /*59b0*/  SEL R3, RZ, 0xffffffff, P0 ;  /* 0xffffffffff037807 */ /* 0x000fe80000000000 */
[----:B------:R-:W-:Y:S04]  /*59c0*/  @P3 SEL R0, R3, R0, !P1 ;  /* 0x0000000003003207 */ /* 0x000fe80004800000 */
[----:B------:R-:W-:Y:S04]  /*59d0*/  LOP3.LUT R0, R0, 0x1, RZ, 0xc0, !PT ;  /* 0x0000000100007812 */ /* 0x000fe800078ec0ff */
[----:B------:R-:W-:Y:S01]  /*59e0*/  ISETP.NE.U32.AND P0, PT, R0, 0x1, PT ;  /* 0x000000010000780c */ /* 0x000fe20003f05070 */
[----:B------:R-:W-:Y:S01]  /*59f0*/  @!UPT UIADD3 URZ, UPT, UPT, URZ, URZ, URZ ;  /* 0x000000fffffff290 */ /* 0x000fe2000fffe0ff */
[----:B------:R-:W-:Y:S11]  /*5a00*/  @!P5 BRA `(.L_x_97) ;  /* 0x00000000000cd947 */ /* 0x000ff60003800000 */
[----:B------:R-:W-:Y:S04]  /*5a10*/  SHF.L.U32 R3, R106, 0x1f, RZ ;  /* 0x0000001f6a037819 */ /* 0x000fe800000006ff */
[----:B------:R-:W1:Y:S02]  /*5a20*/  SYNCS.PHASECHK.TRANS64.TRYWAIT P1, [UR43+0xd0], R3 ;  /* 0x0000d003ff0075a7 */ /* 0x000e64000802112b */
[----:B-1----:R-:W-:Y:S05]  /*5a30*/  @!P1 BRA `(.L_x_98) ;  /* 0x00000018002c9947 */ /* 0x002fea0003800000 */
.L_x_97:
[----:B------:R-:W-:Y:S05]  /*5a40*/  BSYNC B0 ;  /* 0x0000000000007941 */ /* 0x000fea0003800000 */
.L_x_96:
[----:B------:R2:W1:Y:S01]  /*5a50*/  @P0 LDS.128 R56, [R103+UR43+0x200] ;  /* 0x0002002b67380984 */ /* 0x0004620008000c00 */
[----:B------:R-:W-:Y:S01]  /*5a60*/  UIADD3 UR4, UPT, UPT, UR43, 0xd8, URZ ;  /* 0x000000d82b047890 */ /* 0x000fe2000fffe0ff */
[----:B------:R-:W-:Y:S02]  /*5a70*/  LOP3.LUT R106, R106, 0x1, RZ, 0x3c, !PT ;  /* 0x000000016a6a7812 */ /* 0x000fe400078e3cff */
[----:B------:R2:W1:Y:S01]  /*5a80*/  @P0 LDS.128 R52, [R102+0x10] ;  /* 0x0000100066340984 */ /* 0x0004620000000c00 */
[----:B------:R-:W-:Y:S01]  /*5a90*/  UPRMT UR4, UR37, 0x654, UR4 ;  /* 0x0000065425047896 */ /* 0x000fe20008000004 */
[----:B------:R-:W-:Y:S01]  /*5aa0*/  @!PT LDS RZ, [RZ] ;  /* 0x00000000fffff984 */ /* 0x000fe20000000800 */
[----:B------:R-:W-:Y:S01]  /*5ab0*/  @!PT LDS RZ, [RZ] ;  /* 0x00000000fffff984 */ /* 0x000fe20000000800 */
[----:B------:R-:W-:Y:S01]  /*5ac0*/  @!PT LDS RZ, [RZ] ;  /* 0x00000000fffff984 */ /* 0x000fe20000000800 */
[----:B------:R-:W-:Y:S01]  /*5ad0*/  @!PT LDS RZ, [RZ] ;  /* 0x00000000fffff984 */ /* 0x000fe20000000800 */
[----:B------:R5:W-:Y:S06]  /*5ae0*/  MEMBAR.ALL.CTA ;  /* 0x0000000000007992 */ /* 0x000bec0000008000 */
[----:B-----5:R-:W5:Y:S02]  /*5af0*/  FENCE.VIEW.ASYNC.S ;  /* 0x00000000000073c6 */ /* 0x020f640000000000 */
[----:B-----5:R-:W-:Y:S03]  /*5b00*/  SYNCS.ARRIVE.TRANS64.RED.A1T0 RZ, [UR4], RZ ;  /* 0x000000ffffff79a7 */ /* 0x020fe60008100404 */
.L_x_95:
[----:B------:R-:W-:Y:S05]  /*5b10*/  BSYNC B1 ;  /* 0x0000000000017941 */ /* 0x000fea0003800000 */
.L_x_94:
[----:B-1----:R-:W-:Y:S04]  /*5b20*/  SHF.R.U32.HI R3, RZ, 0x15, R32 ;  /* 0x00000015ff037819 */ /* 0x002fe80000011620 */
[----:B------:R-:W-:Y:S01]  /*5b30*/  LOP3.LUT P0, RZ, R3, 0x3, R104, 0x48, !PT ;  /* 0x0000000303ff7812 */ /* 0x000fe20007804868 */
[----:B------:R-:W-:Y:S01]  /*5b40*/  @!UPT UIADD3 URZ, UPT, UPT, URZ, URZ, URZ ;  /* 0x000000fffffff290 */ /* 0x000fe2000fffe0ff */
[----:B----4-:R-:W-:Y:S11]  /*5b50*/  @P4 BRA `(.L_x_99) ;  /* 0x0000000000084947 */ /* 0x010ff60003800000 */
[----:B------:R-:W1:Y:S02]  /*5b60*/  SYNCS.PHASECHK.TRANS64.TRYWAIT P1, [R92+URZ+0x110], R7 ;  /* 0x000110075c0075a7 */ /* 0x000e6400080211ff */
[----:B-1----:R-:W-:Y:S05]  /*5b70*/  @!P1 BRA `(.L_x_100) ;  /* 0x0000001400f49947 */ /* 0x002fea0003800000 */
.L_x_99:
[----:B------:R-:W-:Y:S05]  /*5b80*/  @!P0 BRA `(.L_x_101) ;  /* 0x0000000000408947 */ /* 0x000fea0003800000 */
[----:B------:R-:W4:Y:S01]  /*5b90*/  LDCU.64 UR8, c[0x4][0x70] ;  /* 0x01000e00ff0877ac */ /* 0x000f220008000a00 */
[----:B------:R-:W-:Y:S01]  /*5ba0*/  MOV R3, 0x0 ;  /* 0x0000000000037802 */ /* 0x000fe20000000f00 */
[----:B------:R-:W-:Y:S02]  /*5bb0*/  HFMA2 R12, -RZ, RZ, 0, 5.9604644775390625e-08 ;  /* 0x00000001ff0c7431 */ /* 0x000fe400000001ff */
[----:B------:R-:W-:Y:S02]  /*5bc0*/  IMAD.MOV.U32 R8, RZ, RZ, 0x192 ;  /* 0x00000192ff087424 */ /* 0x000fe400078e00ff */
[----:B------:R-:W-:Y:S01]  /*5bd0*/  IMAD.MOV.U32 R13, RZ, RZ, RZ ;  /* 0x000000ffff0d7224 */ /* 0x000fe200078e00ff */
[----:B------:R-:W1:Y:S01]  /*5be0*/  LDCU.64 UR6, c[0x4][0x78] ;  /* 0x01000f00ff0677ac */ /* 0x000e620008000a00 */
[----:B------:R-:W2:Y:S01]  /*5bf0*/  LDC.64 R2, c[0x4][R3] ;  /* 0x0100000003027b82 */ /* 0x000ea20000000a00 */
[----:B------:R-:W5:Y:S01]  /*5c00*/  LDCU.64 UR4, c[0x4][0x10] ;  /* 0x01000200ff0477ac */ /* 0x000f620008000a00 */
[----:B----4-:R-:W-:Y:S01]  /*5c10*/  MOV R5, UR9 ;  /* 0x0000000900057c02 */ /* 0x010fe20008000f00 */
[----:B------:R-:W-:Y:S01]  /*5c20*/  IMAD.U32 R4, RZ, RZ, UR8 ;  /* 0x00000008ff047e24 */ /* 0x000fe2000f8e00ff */
[----:B-1----:R-:W-:Y:S01]  /*5c30*/  MOV R7, UR7 ;  /* 0x0000000700077c02 */ /* 0x002fe20008000f00 */
[----:B------:R-:W-:Y:S01]  /*5c40*/  IMAD.U32 R6, RZ, RZ, UR6 ;  /* 0x00000006ff067e24 */ /* 0x000fe2000f8e00ff */
[----:B-----5:R-:W-:Y:S01]  /*5c50*/  MOV R11, UR5 ;  /* 0x00000005000b7c02 */ /* 0x020fe20008000f00 */
[----:B------:R-:W-:Y:S02]  /*5c60*/  IMAD.U32 R10, RZ, RZ, UR4 ;  /* 0x00000004ff0a7e24 */ /* 0x000fe4000f8e00ff */
[----:B------:R-:W-:Y:S07]  /*5c70*/  LEPC R20, `(.L_x_101) ;  /* 0x000000001014794e */ /* 0x000fee0000000000 */
[----:B--23--:R-:W-:Y:S05]  /*5c80*/  CALL.ABS.NOINC R2 ;  /* 0x0000000002007343 */ /* 0x00cfea0003c00000 */
.L_x_101:
[----:B------:R-:W-:Y:S01]  /*5c90*/  LOP3.LUT P0, RZ, R101, 0x60, RZ, 0xc0, !PT ;  /* 0x0000006065ff7812 */ /* 0x000fe2000780c0ff */
[----:B------:R-:W-:Y:S05]  /*5ca0*/  WARPSYNC.ALL ;  /* 0x0000000000007948 */ /* 0x000fea0003800000 */
[----:B------:R-:W-:Y:S01]  /*5cb0*/  R2UR UR4, R32 ;  /* 0x00000000200472ca */ /* 0x000fe200000e0000 */
[----:B------:R-:W-:Y:S01]  /*5cc0*/  BSSY.RECONVERGENT B0, `(.L_x_102) ;  /* 0x00000a0000007945 */ /* 0x000fe20003800200 */
[-C--:B------:R-:W-:Y:S02]  /*5cd0*/  F2FP.F16.E4M3.UNPACK_B R50, R56.reuse ;  /* 0x00000038ff32723e */ /* 0x080fe400020006ff */
[----:B------:R-:W-:Y:S02]  /*5ce0*/  F2FP.F16.E4M3.UNPACK_B R63, R56.H1 ;  /* 0x00000038ff3f723e */ /* 0x000fe400030006ff */
[-C--:B------:R-:W-:Y:S01]  /*5cf0*/  F2FP.F16.E4M3.UNPACK_B R56, R57.reuse ;  /* 0x00000039ff38723e */ /* 0x080fe200020006ff */
[--C-:B------:R-:W-:Y:S01]  /*5d00*/  HADD2.F32 R48, -RZ, R50.reuse.H0_H0 ;  /* 0x20000032ff307230 */ /* 0x100fe20000004100 */
[----:B------:R-:W-:Y:S01]  /*5d10*/  F2FP.F16.E4M3.UNPACK_B R57, R57.H1 ;  /* 0x00000039ff39723e */ /* 0x000fe200030006ff */
[----:B------:R-:W-:Y:S01]  /*5d20*/  HADD2.F32 R50, -RZ, R50.H1_H1 ;  /* 0x30000032ff327230 */ /* 0x000fe20000004100 */
[-C--:B------:R-:W-:Y:S01]  /*5d30*/  F2FP.F16.E4M3.UNPACK_B R66, R52.reuse ;  /* 0x00000034ff42723e */ /* 0x080fe200020006ff */
[--C-:B------:R-:W-:Y:S01]  /*5d40*/  HADD2.F32 R51, -RZ, R63.reuse.H0_H0 ;  /* 0x2000003fff337230 */ /* 0x100fe20000004100 */
[----:B------:R-:W-:Y:S01]  /*5d50*/  F2FP.F16.E4M3.UNPACK_B R68, R52.H1 ;  /* 0x00000034ff44723e */ /* 0x000fe200030006ff */
[----:B-1----:R-:W-:Y:S01]  /*5d60*/  LDTM.16dp32bit_t0_t15.x32 R4, tmem[UR4] ;  /* 0x00000004000479ee */ /* 0x002fe20008a80000 */
[----:B------:R-:W3:Y:S01]  /*5d70*/  LDTM.16dp32bit_t16_t31.x32 R4, tmem[UR4+0x20] ;  /* 0x00002004000479ee */ /* 0x000ee20008aa0000 */
[----:B------:R-:W-:Y:S01]  /*5d80*/  NOP ;  /* 0x0000000000007918 */ /* 0x000fe20000000000 */
[----:B------:R-:W-:Y:S01]  /*5d90*/  R2UR UR5, R92 ;  /* 0x000000005c0572ca */ /* 0x000fe200000e0000 */
[--C-:B------:R-:W-:Y:S01]  /*5da0*/  HADD2.F32 R65, -RZ, R66.reuse.H0_H0 ;  /* 0x20000042ff417230 */ /* 0x100fe20000004100 */
[----:B------:R-:W-:Y:S01]  /*5db0*/  F2FP.F16.E4M3.UNPACK_B R61, R58 ;  /* 0x0000003aff3d723e */ /* 0x000fe200020006ff */
[----:B------:R-:W-:Y:S01]  /*5dc0*/  HADD2.F32 R67, -RZ, R66.H1_H1 ;  /* 0x30000042ff437230 */ /* 0x000fe20000004100 */
[-C--:B------:R-:W-:Y:S01]  /*5dd0*/  F2FP.F16.E4M3.UNPACK_B R70, R53.reuse ;  /* 0x00000035ff46723e */ /* 0x080fe200020006ff */
[----:B------:R-:W-:Y:S01]  /*5de0*/  HADD2.F32 R52, -RZ, R63.H1_H1 ;  /* 0x3000003fff347230 */ /* 0x000fe20000004100 */
[----:B------:R-:W-:Y:S01]  /*5df0*/  F2FP.F16.E4M3.UNPACK_B R72, R53.H1 ;  /* 0x00000035ff48723e */ /* 0x000fe200030006ff */
[----:B------:R-:W-:Y:S01]  /*5e00*/  HADD2.F32 R53, -RZ, R56.H0_H0 ;  /* 0x20000038ff357230 */ /* 0x000fe20000004100 */
[-C--:B------:R-:W-:Y:S01]  /*5e10*/  F2FP.F16.E4M3.UNPACK_B R74, R54.reuse ;  /* 0x00000036ff4a723e */ /* 0x080fe200020006ff */
[----:B------:R-:W-:Y:S01]  /*5e20*/  HADD2.F32 R69, -RZ, R70.H0_H0 ;  /* 0x20000046ff457230 */ /* 0x000fe20000004100 */
[----:B------:R-:W-:Y:S01]  /*5e30*/  F2FP.F16.E4M3.UNPACK_B R76, R54.H1 ;  /* 0x00000036ff4c723e */ /* 0x000fe200030006ff */
[----:B------:R-:W-:Y:S01]  /*5e40*/  HADD2.F32 R54, -RZ, R56.H1_H1 ;  /* 0x30000038ff367230 */ /* 0x000fe20000004100 */
[----:B------:R-:W-:Y:S01]  /*5e50*/  F2FP.F16.E4M3.UNPACK_B R60, R58.H1 ;  /* 0x0000003aff3c723e */ /* 0x000fe200030006ff */
[----:B------:R-:W-:Y:S01]  /*5e60*/  UIADD3 UR5, UPT, UPT, UR5, 0x130, URZ ;  /* 0x0000013005057890 */ /* 0x000fe2000fffe0ff */
[----:B------:R-:W-:Y:S01]  /*5e70*/  HADD2.F32 R58, -RZ, R61.H1_H1 ;  /* 0x3000003dff3a7230 */ /* 0x000fe20000004100 */
[----:B------:R-:W-:Y:S01]  /*5e80*/  F2FP.F16.E4M3.UNPACK_B R77, R55 ;  /* 0x00000037ff4d723e */ /* 0x000fe200020006ff */
[----:B------:R-:W-:Y:S01]  /*5e90*/  HADD2.F32 R70, -RZ, R70.H1_H1 ;  /* 0x30000046ff467230 */ /* 0x000fe20000004100 */
[----:B------:R-:W-:Y:S01]  /*5ea0*/  UPRMT UR5, UR37, 0x654, UR5 ;  /* 0x0000065425057896 */ /* 0x000fe20008000005 */
[--C-:B------:R-:W-:Y:S01]  /*5eb0*/  HADD2.F32 R73, -RZ, R74.reuse.H0_H0 ;  /* 0x2000004aff497230 */ /* 0x100fe20000004100 */
[----:B------:R-:W-:Y:S01]  /*5ec0*/  F2FP.F16.E4M3.UNPACK_B R62, R59 ;  /* 0x0000003bff3e723e */ /* 0x000fe200020006ff */
[----:B------:R-:W-:Y:S01]  /*5ed0*/  HADD2.F32 R74, -RZ, R74.H1_H1 ;  /* 0x3000004aff4a7230 */ /* 0x000fe20000004100 */
[----:B------:R-:W-:Y:S01]  /*5ee0*/  F2FP.F16.E4M3.UNPACK_B R78, R55.H1 ;  /* 0x00000037ff4e723e */ /* 0x000fe200030006ff */
[C---:B---3--:R-:W-:Y:S01]  /*5ef0*/  FMUL R4, R47.reuse, R4 ;  /* 0x000000042f047220 */ /* 0x048fe20000400000 */
[C---:B------:R-:W-:Y:S01]  /*5f00*/  FMUL R5, R47.reuse, R5 ;  /* 0x000000052f057220 */ /* 0x040fe20000400000 */
[C---:B------:R-:W-:Y:S01]  /*5f10*/  FMUL R8, R47.reuse, R8 ;  /* 0x000000082f087220 */ /* 0x040fe20000400000 */
[----:B------:R-:W-:Y:S01]  /*5f20*/  FMUL R9, R47, R9 ;  /* 0x000000092f097220 */ /* 0x000fe20000400000 */
[----:B------:R-:W-:Y:S01]  /*5f30*/  SYNCS.ARRIVE.TRANS64.RED.A1T0 RZ, [UR5], RZ ;  /* 0x000000ffffff79a7 */ /* 0x000fe20008100405 */
[C---:B------:R-:W-:Y:S01]  /*5f40*/  FFMA R4, R49.reuse, R48, R4 ;  /* 0x0000003031047223 */ /* 0x040fe20000000004 */
[----:B------:R-:W-:Y:S01]  /*5f50*/  FFMA R5, R49, R50, R5 ;  /* 0x0000003231057223 */ /* 0x000fe20000000005 */
[C---:B------:R-:W-:Y:S01]  /*5f60*/  FMUL R12, R47.reuse, R12 ;  /* 0x0000000c2f0c7220 */ /* 0x040fe20000400000 */
        /* <DEDUP_REMOVED lines=9> */
[----:B------:R-:W-:Y:S02]  /*6000*/  HADD2.F32 R48, -RZ, R77.H1_H1 ;  /* 0x3000004dff307230 */ /* 0x000fe40000004100 */
[C---:B------:R-:W-:Y:S01]  /*6010*/  FMUL R28, R47.reuse, R32 ;  /* 0x000000202f1c7220 */ /* 0x040fe20000400000 */
[C---:B------:R-:W-:Y:S01]  /*6020*/  FMUL R29, R47.reuse, R33 ;  /* 0x000000212f1d7220 */ /* 0x040fe20000400000 */
[C---:B------:R-:W-:Y:S01]  /*6030*/  FMUL R6, R47.reuse, R6 ;  /* 0x000000062f067220 */ /* 0x040fe20000400000 */
[C---:B------:R-:W-:Y:S01]  /*6040*/  FMUL R7, R47.reuse, R7 ;  /* 0x000000072f077220 */ /* 0x040fe20000400000 */
[--C-:B------:R-:W-:Y:S02]  /*6050*/  HADD2.F32 R55, -RZ, R57.reuse.H0_H0 ;  /* 0x20000039ff377230 */ /* 0x100fe40000004100 */
[----:B------:R-:W-:Y:S01]  /*6060*/  FMUL R10, R47, R10 ;  /* 0x0000000a2f0a7220 */ /* 0x000fe20000400000 */
[C---:B------:R-:W-:Y:S01]  /*6070*/  FFMA R6, R49.reuse, R51, R6 ;  /* 0x0000003331067223 */ /* 0x040fe20000000006 */
[----:B------:R-:W-:Y:S02]  /*6080*/  HADD2.F32 R56, -RZ, R57.H1_H1 ;  /* 0x30000039ff387230 */ /* 0x000fe40000004100 */
[C---:B------:R-:W-:Y:S01]  /*6090*/  FFMA R7, R49.reuse, R52, R7 ;  /* 0x0000003431077223 */ /* 0x040fe20000000007 */
[C---:B------:R-:W-:Y:S01]  /*60a0*/  FFMA R8, R49.reuse, R53, R8 ;  /* 0x0000003531087223 */ /* 0x040fe20000000008 */
[C---:B------:R-:W-:Y:S01]  /*60b0*/  FFMA R9, R49.reuse, R54, R9 ;  /* 0x0000003631097223 */ /* 0x040fe20000000009 */
[----:B------:R-:W-:Y:S02]  /*60c0*/  HADD2.F32 R57, -RZ, R61.H0_H0 ;  /* 0x2000003dff397230 */ /* 0x000fe40000004100 */
[----:B------:R-:W-:Y:S01]  /*60d0*/  FFMA R10, R49, R55, R10 ;  /* 0x00000037310a7223 */ /* 0x000fe2000000000a */
[----:B------:R-:W-:Y:S01]  /*60e0*/  F2FP.SATFINITE.E4M3.F32.PACK_AB_MERGE_C R92, R7, R6, RZ ;  /* 0x00000006075c723e */ /* 0x000fe200048070ff */
[----:B------:R-:W-:Y:S02]  /*60f0*/  HADD2.F32 R61, -RZ, R62.H0_H0 ;  /* 0x2000003eff3d7230 */ /* 0x000fe40000004100 */
[----:B------:R-:W-:Y:S01]  /*6100*/  FMUL R11, R47, R11 ;  /* 0x0000000b2f0b7220 */ /* 0x000fe20000400000 */
[----:B------:R-:W-:Y:S01]  /*6110*/  F2FP.F16.E4M3.UNPACK_B R64, R59.H1 ;  /* 0x0000003bff40723e */ /* 0x000fe200030006ff */
[----:B------:R-:W-:Y:S01]  /*6120*/  HADD2.F32 R59, -RZ, R60.H0_H0 ;  /* 0x2000003cff3b7230 */ /* 0x000fe20000004100 */
[----:B------:R-:W-:Y:S01]  /*6130*/  F2FP.SATFINITE.E4M3.F32.PACK_AB_MERGE_C R92, R5, R4, R92 ;  /* 0x00000004055c723e */ /* 0x000fe2000480705c */
[C---:B------:R-:W-:Y:S01]  /*6140*/  FFMA R11, R49.reuse, R56, R11 ;  /* 0x00000038310b7223 */ /* 0x040fe2000000000b */
[C---:B------:R-:W-:Y:S01]  /*6150*/  FFMA R12, R49.reuse, R57, R12 ;  /* 0x00000039310c7223 */ /* 0x040fe2000000000c */
[----:B------:R-:W-:Y:S01]  /*6160*/  FFMA R13, R49, R58, R13 ;  /* 0x0000003a310d7223 */ /* 0x000fe2000000000d */
[----:B------:R-:W-:Y:S02]  /*6170*/  HADD2.F32 R62, -RZ, R62.H1_H1 ;  /* 0x3000003eff3e7230 */ /* 0x000fe40000004100 */
[----:B------:R-:W-:Y:S01]  /*6180*/  FMUL R14, R47, R14 ;  /* 0x0000000e2f0e7220 */ /* 0x000fe20000400000 */
[----:B------:R-:W-:Y:S01]  /*6190*/  HADD2.F32 R60, -RZ, R60.H1_H1 ;  /* 0x3000003cff3c7230 */ /* 0x000fe20000004100 */
[----:B------:R-:W-:Y:S01]  /*61a0*/  F2FP.SATFINITE.E4M3.F32.PACK_AB_MERGE_C R93, R11, R10, RZ ;  /* 0x0000000a0b5d723e */ /* 0x000fe200048070ff */
[----:B------:R-:W-:Y:S02]  /*61b0*/  HADD2.F32 R51, -RZ, R77.H0_H0 ;  /* 0x2000004dff337230 */ /* 0x000fe40000004100 */
[----:B------:R-:W-:Y:S01]  /*61c0*/  FFMA R14, R49, R59, R14 ;  /* 0x0000003b310e7223 */ /* 0x000fe2000000000e */
[----:B------:R-:W-:Y:S01]  /*61d0*/  FMUL R15, R47, R15 ;  /* 0x0000000f2f0f7220 */ /* 0x000fe20000400000 */
[--C-:B------:R-:W-:Y:S01]  /*61e0*/  HADD2.F32 R63, -RZ, R64.reuse.H0_H0 ;  /* 0x20000040ff3f7230 */ /* 0x100fe20000004100 */
[----:B------:R-:W-:Y:S01]  /*61f0*/  F2FP.SATFINITE.E4M3.F32.PACK_AB_MERGE_C R93, R9, R8, R93 ;  /* 0x00000008095d723e */ /* 0x000fe2000480705d */
[----:B------:R-:W-:Y:S02]  /*6200*/  HADD2.F32 R64, -RZ, R64.H1_H1 ;  /* 0x30000040ff407230 */ /* 0x000fe40000004100 */
[C---:B------:R-:W-:Y:S01]  /*6210*/  FFMA R15, R49.reuse, R60, R15 ;  /* 0x0000003c310f7223 */ /* 0x040fe2000000000f */
[C---:B------:R-:W-:Y:S01]  /*6220*/  FFMA R16, R49.reuse, R61, R16 ;  /* 0x0000003d31107223 */ /* 0x040fe20000000010 */
[----:B------:R-:W-:Y:S01]  /*6230*/  FFMA R17, R49, R62, R17 ;  /* 0x0000003e31117223 */ /* 0x000fe20000000011 */
[C---:B------:R-:W-:Y:S01]  /*6240*/  FMUL R18, R47.reuse, R18 ;  /* 0x000000122f127220 */ /* 0x040fe20000400000 */
[C---:B------:R-:W-:Y:S01]  /*6250*/  FMUL R19, R47.reuse, R19 ;  /* 0x000000132f137220 */ /* 0x040fe20000400000 */
[--C-:B------:R-:W-:Y:S02]  /*6260*/  HADD2.F32 R66, -RZ, R68.reuse.H0_H0 ;  /* 0x20000044ff427230 */ /* 0x100fe40000004100 */
[----:B------:R-:W-:Y:S01]  /*6270*/  FMUL R3, R47, R22 ;  /* 0x000000162f037220 */ /* 0x000fe20000400000 */
[C---:B------:R-:W-:Y:S01]  /*6280*/  FFMA R18, R49.reuse, R63, R18 ;  /* 0x0000003f31127223 */ /* 0x040fe20000000012 */
[----:B------:R-:W-:Y:S02]  /*6290*/  HADD2.F32 R68, -RZ, R68.H1_H1 ;  /* 0x30000044ff447230 */ /* 0x000fe40000004100 */
[----:B------:R-:W-:Y:S01]  /*62a0*/  FFMA R19, R49, R64, R19 ;  /* 0x0000004031137223 */ /* 0x000fe20000000013 */
[----:B------:R-:W-:Y:S01]  /*62b0*/  FMUL R23, R47, R23 ;  /* 0x000000172f177220 */ /* 0x000fe20000400000 */
[C---:B------:R-:W-:Y:S01]  /*62c0*/  FFMA R0, R49.reuse, R65, R0 ;  /* 0x0000004131007223 */ /* 0x040fe20000000000 */
[C---:B------:R-:W-:Y:S01]  /*62d0*/  FFMA R2, R49.reuse, R67, R2 ;  /* 0x0000004331027223 */ /* 0x040fe20000000002 */
[--C-:B------:R-:W-:Y:S02]  /*62e0*/  HADD2.F32 R71, -RZ, R72.reuse.H0_H0 ;  /* 0x20000048ff477230 */ /* 0x100fe40000004100 */
[----:B------:R-:W-:Y:S01]  /*62f0*/  FFMA R3, R49, R66, R3 ;  /* 0x0000004231037223 */ /* 0x000fe20000000003 */
[----:B------:R-:W-:Y:S02]  /*6300*/  HADD2.F32 R72, -RZ, R72.H1_H1 ;  /* 0x30000048ff487230 */ /* 0x000fe40000004100 */
[----:B------:R-:W-:Y:S01]  /*6310*/  FMUL R22, R47, R26 ;  /* 0x0000001a2f167220 */ /* 0x000fe20000400000 */
        /* <DEDUP_REMOVED lines=18> */
[----:B------:R-:W-:Y:S01]  /*6440*/  F2FP.SATFINITE.E4M3.F32.PACK_AB_MERGE_C R94, R15, R14, RZ ;  /* 0x0000000e0f5e723e */ /* 0x000fe200048070ff */
[----:B------:R-:W-:Y:S01]  /*6450*/  FFMA R28, R49, R51, R28 ;  /* 0x00000033311c7223 */ /* 0x000fe2000000001c */
[----:B------:R-:W-:Y:S01]  /*6460*/  F2FP.SATFINITE.E4M3.F32.PACK_AB_MERGE_C R95, R19, R18, RZ ;  /* 0x00000012135f723e */ /* 0x000fe200048070ff */
[C---:B------:R-:W-:Y:S01]  /*6470*/  FFMA R29, R49.reuse, R48, R29 ;  /* 0x00000030311d7223 */ /* 0x040fe2000000001d */
[C---:B------:R-:W-:Y:S01]  /*6480*/  FFMA R30, R49.reuse, R77, R30 ;  /* 0x0000004d311e7223 */ /* 0x040fe2000000001e */
[----:B------:R-:W-:Y:S01]  /*6490*/  FFMA R35, R49, R50, R35 ;  /* 0x0000003231237223 */ /* 0x000fe20000000023 */
[----:B------:R-:W-:Y:S02]  /*64a0*/  F2FP.SATFINITE.E4M3.F32.PACK_AB_MERGE_C R94, R13, R12, R94 ;  /* 0x0000000c0d5e723e */ /* 0x000fe4000480705e */
[----:B------:R-:W-:Y:S02]  /*64b0*/  F2FP.SATFINITE.E4M3.F32.PACK_AB_MERGE_C R95, R17, R16, R95 ;  /* 0x00000010115f723e */ /* 0x000fe4000480705f */
[----:B------:R-:W-:Y:S02]  /*64c0*/  F2FP.SATFINITE.E4M3.F32.PACK_AB_MERGE_C R113, R23, R3, RZ ;  /* 0x000000031771723e */ /* 0x000fe400048070ff */
[----:B------:R-:W-:Y:S01]  /*64d0*/  F2FP.SATFINITE.E4M3.F32.PACK_AB_MERGE_C R114, R27, R22, RZ ;  /* 0x000000161b72723e */ /* 0x000fe200048070ff */
[----:B------:R1:W-:Y:S01]  /*64e0*/  STS.128 [R103+UR43+0x1200], R92 ;  /* 0x0012005c67007988 */ /* 0x0003e20008000c2b */
[----:B------:R-:W-:Y:S02]  /*64f0*/  F2FP.SATFINITE.E4M3.F32.PACK_AB_MERGE_C R116, R31, R26, RZ ;  /* 0x0000001a1f74723e */ /* 0x000fe400048070ff */
[----:B------:R-:W-:Y:S02]  /*6500*/  F2FP.SATFINITE.E4M3.F32.PACK_AB_MERGE_C R117, R35, R30, RZ ;  /* 0x0000001e2375723e */ /* 0x000fe400048070ff */
[----:B------:R-:W-:Y:S02]  /*6510*/  F2FP.SATFINITE.E4M3.F32.PACK_AB_MERGE_C R112, R2, R0, R113 ;  /* 0x000000000270723e */ /* 0x000fe40004807071 */
[----:B------:R-:W-:Y:S02]  /*6520*/  F2FP.SATFINITE.E4M3.F32.PACK_AB_MERGE_C R113, R21, R20, R114 ;  /* 0x000000141571723e */ /* 0x000fe40004807072 */
[----:B------:R-:W-:Y:S02]  /*6530*/  F2FP.SATFINITE.E4M3.F32.PACK_AB_MERGE_C R114, R25, R24, R116 ;  /* 0x000000181972723e */ /* 0x000fe40004807074 */
[----:B------:R-:W-:Y:S02]  /*6540*/  F2FP.SATFINITE.E4M3.F32.PACK_AB_MERGE_C R115, R29, R28, R117 ;  /* 0x0000001c1d73723e */ /* 0x000fe40004807075 */
[----:B------:R-:W-:Y:S03]  /*6550*/  IADD3 R116, PT, PT, R44, 0x1, RZ ;  /* 0x000000012c747810 */ /* 0x000fe60007ffe0ff */
[----:B------:R1:W-:Y:S01]  /*6560*/  STS.128 [R102+0x1010], R112 ;  /* 0x0010107066007388 */ /* 0x0003e20000000c00 */
[----:B------:R-:W-:Y:S01]  /*6570*/  @!PT LDS RZ, [RZ] ;  /* 0x00000000fffff984 */ /* 0x000fe20000000800 */
[----:B------:R-:W-:Y:S01]  /*6580*/  @!PT LDS RZ, [RZ] ;  /* 0x00000000fffff984 */ /* 0x000fe20000000800 */
[----:B------:R-:W-:Y:S01]  /*6590*/  @!PT LDS RZ, [RZ] ;  /* 0x00000000fffff984 */ /* 0x000fe20000000800 */
[----:B------:R-:W-:Y:S01]  /*65a0*/  @!PT LDS RZ, [RZ] ;  /* 0x00000000fffff984 */ /* 0x000fe20000000800 */
[----:B------:R3:W-:Y:S07]  /*65b0*/  MEMBAR.ALL.CTA ;  /* 0x0000000000007992 */ /* 0x0007ee0000008000 */
[----:B---3--:R-:W3:Y:S02]  /*65c0*/  FENCE.VIEW.ASYNC.S ;  /* 0x00000000000073c6 */ /* 0x008ee40000000000 */
[----:B---3--:R-:W-:Y:S06]  /*65d0*/  BAR.SYNC.DEFER_BLOCKING 0x1, 0x80 ;  /* 0x0042000000007b1d */ /* 0x008fec0000010000 */
[----:B------:R-:W-:Y:S05]  /*65e0*/  @P0 BRA `(.L_x_103) ;  /* 0x0000000000340947 */ /* 0x000fea0003800000 */
[----:B------:R-:W-:Y:S01]  /*65f0*/  UIADD3 UR12, UPT, UPT, UR43, 0x1200, URZ ;  /* 0x000012002b0c7890 */ /* 0x000fe2000fffe0ff */
[----:B------:R-:W-:Y:S01]  /*6600*/  R2UR UR9, R91 ;  /* 0x000000005b0972ca */ /* 0x000fe200000e0000 */
[----:B------:R-:W-:Y:S01]  /*6610*/  UIADD3 UR10, UP0, UPT, UR46, 0x680, URZ ;  /* 0x000006802e0a7890 */ /* 0x000fe2000ff1e0ff */
[----:B------:R-:W-:Y:S01]  /*6620*/  R2UR UR8, R97 ;  /* 0x00000000610872ca */ /* 0x000fe200000e0000 */
[----:B------:R-:W-:Y:S02]  /*6630*/  UMOV UR7, UR36 ;  /* 0x0000002400077c82 */ /* 0x000fe40008000000 */
[----:B------:R-:W-:Y:S01]  /*6640*/  IMAD.U32 R109, RZ, RZ, UR12 ;  /* 0x0000000cff6d7e24 */ /* 0x000fe2000f8e00ff */
[----:B------:R-:W-:Y:S04]  /*6650*/  UIADD3.X UR11, UPT, UPT, URZ, UR47, URZ, UP0, !UPT ;  /* 0x0000002fff0b7290 */ /* 0x000fe800087fe4ff */
[----:B------:R-:W-:Y:S03]  /*6660*/  R2UR UR4, R109 ;  /* 0x000000006d0472ca */ /* 0x000fe600000e0000 */
[----:B------:R-:W-:Y:S02]  /*6670*/  USHF.L.U32 UR5, UR9, 0x6, URZ ;  /* 0x0000000609057899 */ /* 0x000fe400080006ff */
[----:B------:R-:W-:Y:S09]  /*6680*/  USHF.L.U32 UR6, UR8, 0x6, URZ ;  /* 0x0000000608067899 */ /* 0x000ff200080006ff */
[----:B------:R3:W-:Y:S01]  /*6690*/  UTMASTG.3D [UR4], [UR10] ;  /* 0x000000040a0073b5 */ /* 0x0007e20008010000 */
[----:B------:R0:W-:Y:S01]  /*66a0*/  UTMACMDFLUSH ;  /* 0x00000000000079b7 */ /* 0x0001e20000000000 */
[----:B---3--:R-:W-:Y:S04]  /*66b0*/  DEPBAR.LE SB0, 0x0 ;  /* 0x000080000000791a */ /* 0x008fe80000000000 */
.L_x_103:
[----:B------:R-:W-:Y:S05]  /*66c0*/  BSYNC.RECONVERGENT B0 ;  /* 0x0000000000007941 */ /* 0x000fea0003800200 */
.L_x_102:
[----:B------:R-:W-:Y:S01]  /*66d0*/  BAR.SYNC.DEFER_BLOCKING 0x1, 0x80 ;  /* 0x0042000000007b1d */ /* 0x000fe20000010000 */
[----:B------:R-:W-:Y:S01]  /*66e0*/  ISETP.NE.AND P2, PT, R110, RZ, PT ;  /* 0x000000ff6e00720c */ /* 0x000fe20003f45270 */
[----:B------:R-:W-:Y:S01]  /*66f0*/  IMAD.IADD R91, R43, 0x1, R79 ;  /* 0x000000012b5b7824 */ /* 0x000fe200078e024f */
[----:B------:R-:W-:Y:S01]  /*6700*/  ISETP.NE.AND P0, PT, R111, 0x2, PT ;  /* 0x000000026f00780c */ /* 0x000fe20003f05270 */
[----:B------:R-:W-:Y:S01]  /*6710*/  IMAD.IADD R97, R45, 0x1, R90 ;  /* 0x000000012d617824 */ /* 0x000fe200078e025a */
[----:B------:R-:W-:Y:S02]  /*6720*/  ISETP.NE.AND P1, PT, R116, 0x4, PT ;  /* 0x000000047400780c */ /* 0x000fe40003f25270 */
[----:B------:R-:W-:Y:S02]  /*6730*/  SEL R0, RZ, 0x1, P0 ;  /* 0x00000001ff007807 */ /* 0x000fe40000000000 */
[----:B------:R-:W-:Y:S02]  /*6740*/  SEL R3, RZ, 0x1, P1 ;  /* 0x00000001ff037807 */ /* 0x000fe40000800000 */
[----:B------:R-:W-:Y:S02]  /*6750*/  LOP3.LUT R107, R107, R0, RZ, 0x3c, !PT ;  /* 0x000000006b6b7212 */ /* 0x000fe400078e3cff */
[----:B------:R-:W-:Y:S02]  /*6760*/  LOP3.LUT R108, R108, R3, RZ, 0x3c, !PT ;  /* 0x000000036c6c7212 */ /* 0x000fe400078e3cff */
[----:B------:R-:W-:Y:S02]  /*6770*/  @P2 R2UR UR36, R105 ;  /* 0x00000000692422ca */ /* 0x000fe400000e0000 */
[----:B------:R-:W-:Y:S02]  /*6780*/  SEL R111, R111, RZ, P0 ;  /* 0x000000ff6f6f7207 */ /* 0x000fe40000000000 */
[----:B------:R-:W-:Y:S01]  /*6790*/  SEL R44, R116, RZ, P1 ;  /* 0x000000ff742c7207 */ /* 0x000fe20000800000 */
[----:B------:R-:W-:Y:S10]  /*67a0*/  @P2 BRA `(.L_x_104) ;  /* 0xffffffe400842947 */ /* 0x000ff4000383ffff */
[----:B------:R-:W-:Y:S05]  /*67b0*/  EXIT ;  /* 0x000000000000794d */ /* 0x000fea0003800000 */
.L_x_20:
[----:B--2---:R2:W1:Y:S02]  /*67c0*/  SYNCS.PHASECHK.TRANS64.TRYWAIT P0, [R3+URZ+0x160], R2 ;  /* 0x00016002030075a7 */ /* 0x00446400080011ff */
[----:B-1----:R-:W-:Y:S05]  /*67d0*/  @!P0 NANOSLEEP.SYNCS 0x989680 ;  /* 0x009896800000895d */ /* 0x002fea0003900000 */
[----:B------:R-:W1:Y:S02]  /*67e0*/  @!P0 SYNCS.PHASECHK.TRANS64 P0, [R3+URZ+0x160], R2 ;  /* 0x00016002030085a7 */ /* 0x000e6400080010ff */
[----:B-1----:R-:W-:Y:S05]  /*67f0*/  @!P0 BRA `(.L_x_20) ;  /* 0xfffffffc00f08947 */ /* 0x002fea000383ffff */
[----:B------:R-:W-:Y:S05]  /*6800*/  BRA `(.L_x_105) ;  /* 0xffffffac00b07947 */ /* 0x000fea000383ffff */
.L_x_23:
[----:B-1----:R-:W-:-:S07]  /*6810*/  MOV R2, UR33 ;  /* 0x0000002100027c02 */ /* 0x002fce0008000f00 */
.L_x_106:
[----:B-1----:R1:W2:Y:S02]  /*6820*/  SYNCS.PHASECHK.TRANS64.TRYWAIT P0, [R2+URZ+0x68], R5 ;  /* 0x00006805020075a7 */ /* 0x0022a400080011ff */
[----:B--2---:R-:W-:Y:S05]  /*6830*/  @!P0 NANOSLEEP.SYNCS 0x989680 ;  /* 0x009896800000895d */ /* 0x004fea0003900000 */
[----:B------:R-:W2:Y:S02]  /*6840*/  @!P0 SYNCS.PHASECHK.TRANS64 P0, [R2+URZ+0x68], R5 ;  /* 0x00006805020085a7 */ /* 0x000ea400080010ff */
[----:B--2---:R-:W-:Y:S05]  /*6850*/  @!P0 BRA `(.L_x_106) ;  /* 0xfffffffc00f08947 */ /* 0x004fea000383ffff */
[----:B------:R-:W-:Y:S05]  /*6860*/  BRA `(.L_x_22) ;  /* 0xffffffb000007947 */ /* 0x000fea000383ffff */
.L_x_29:
[----:B-1----:R-:W-:-:S07]  /*6870*/  MOV R2, UR17 ;  /* 0x0000001100027c02 */ /* 0x002fce0008000f00 */
.L_x_107:
[----:B-1----:R1:W2:Y:S02]  /*6880*/  SYNCS.PHASECHK.TRANS64.TRYWAIT P0, [R2+URZ+0x68], R5 ;  /* 0x00006805020075a7 */ /* 0x0022a400080011ff */
[----:B--2---:R-:W-:Y:S05]  /*6890*/  @!P0 NANOSLEEP.SYNCS 0x989680 ;  /* 0x009896800000895d */ /* 0x004fea0003900000 */
[----:B------:R-:W2:Y:S02]  /*68a0*/  @!P0 SYNCS.PHASECHK.TRANS64 P0, [R2+URZ+0x68], R5 ;  /* 0x00006805020085a7 */ /* 0x000ea400080010ff */
[----:B--2---:R-:W-:Y:S05]  /*68b0*/  @!P0 BRA `(.L_x_107) ;  /* 0xfffffffc00f08947 */ /* 0x004fea000383ffff */
[----:B------:R-:W-:Y:S05]  /*68c0*/  BRA `(.L_x_28) ;  /* 0xffffffb000a47947 */ /* 0x000fea000383ffff */
.L_x_33:
[----:B-1----:R1:W2:Y:S02]  /*68d0*/  SYNCS.PHASECHK.TRANS64.TRYWAIT P0, [R2+URZ+0xf0], R3 ;  /* 0x0000f003020075a7 */ /* 0x0022a400080011ff */
[----:B--2---:R-:W-:Y:S05]  /*68e0*/  @!P0 NANOSLEEP.SYNCS 0x989680 ;  /* 0x009896800000895d */ /* 0x004fea0003900000 */
[----:B------:R-:W2:Y:S02]  /*68f0*/  @!P0 SYNCS.PHASECHK.TRANS64 P0, [R2+URZ+0xf0], R3 ;  /* 0x0000f003020085a7 */ /* 0x000ea400080010ff */
[----:B--2---:R-:W-:Y:S05]  /*6900*/  @!P0 BRA `(.L_x_33) ;  /* 0xfffffffc00f08947 */ /* 0x004fea000383ffff */
[----:B------:R-:W-:Y:S05]  /*6910*/  BRA `(.L_x_108) ;  /* 0xffffffb400307947 */ /* 0x000fea000383ffff */
.L_x_37:
[----:B----4-:R-:W-:-:S07]  /*6920*/  MOV R0, UR5 ;  /* 0x0000000500007c02 */ /* 0x010fce0008000f00 */
.L_x_109:
[----:B-1----:R1:W2:Y:S02]  /*6930*/  SYNCS.PHASECHK.TRANS64.TRYWAIT P0, [R0+URZ], R3 ;  /* 0x00000003000075a7 */ /* 0x0022a400080011ff */
[----:B--2---:R-:W-:Y:S05]  /*6940*/  @!P0 NANOSLEEP.SYNCS 0x989680 ;  /* 0x009896800000895d */ /* 0x004fea0003900000 */
[----:B------:R-:W2:Y:S02]  /*6950*/  @!P0 SYNCS.PHASECHK.TRANS64 P0, [R0+URZ], R3 ;  /* 0x00000003000085a7 */ /* 0x000ea400080010ff */
[----:B--2---:R-:W-:Y:S05]  /*6960*/  @!P0 BRA `(.L_x_109) ;  /* 0xfffffffc00f08947 */ /* 0x004fea000383ffff */
[----:B------:R-:W-:Y:S05]  /*6970*/  BRA `(.L_x_110) ;  /* 0xffffffb800a07947 */ /* 0x000fea000383ffff */
.L_x_38:
[----:B----4-:R-:W-:-:S07]  /*6980*/  MOV R0, UR5 ;  /* 0x0000000500007c02 */ /* 0x010fce0008000f00 */
.L_x_111:
[----:B-1----:R1:W2:Y:S02]  /*6990*/  SYNCS.PHASECHK.TRANS64.TRYWAIT P0, [R0+URZ], R3 ;  /* 0x00000003000075a7 */ /* 0x0022a400080011ff */
[----:B--2---:R-:W-:Y:S05]  /*69a0*/  @!P0 NANOSLEEP.SYNCS 0x989680 ;  /* 0x009896800000895d */ /* 0x004fea0003900000 */
[----:B------:R-:W2:Y:S02]  /*69b0*/  @!P0 SYNCS.PHASECHK.TRANS64 P0, [R0+URZ], R3 ;  /* 0x00000003000085a7 */ /* 0x000ea400080010ff */
[----:B--2---:R-:W-:Y:S05]  /*69c0*/  @!P0 BRA `(.L_x_111) ;  /* 0xfffffffc00f08947 */ /* 0x004fea000383ffff */
[----:B------:R-:W-:Y:S05]  /*69d0*/  BRA `(.L_x_112) ;  /* 0xffffffb800ac7947 */ /* 0x000fea000383ffff */
.L_x_39:
[----:B----4-:R-:W-:-:S07]  /*69e0*/  MOV R0, UR5 ;  /* 0x0000000500007c02 */ /* 0x010fce0008000f00 */
.L_x_113:
[----:B-1----:R1:W2:Y:S02]  /*69f0*/  SYNCS.PHASECHK.TRANS64.TRYWAIT P0, [R0+URZ], R3 ;  /* 0x00000003000075a7 */ /* 0x0022a400080011ff */
[----:B--2---:R-:W-:Y:S05]  /*6a00*/  @!P0 NANOSLEEP.SYNCS 0x989680 ;  /* 0x009896800000895d */ /* 0x004fea0003900000 */
[----:B------:R-:W2:Y:S02]  /*6a10*/  @!P0 SYNCS.PHASECHK.TRANS64 P0, [R0+URZ], R3 ;  /* 0x00000003000085a7 */ /* 0x000ea400080010ff */
[----:B--2---:R-:W-:Y:S05]  /*6a20*/  @!P0 BRA `(.L_x_113) ;  /* 0xfffffffc00f08947 */ /* 0x004fea000383ffff */
[----:B------:R-:W-:Y:S05]  /*6a30*/  BRA `(.L_x_114) ;  /* 0xffffffb800b87947 */ /* 0x000fea000383ffff */
.L_x_40:
[----:B----4-:R-:W-:-:S07]  /*6a40*/  MOV R0, UR5 ;  /* 0x0000000500007c02 */ /* 0x010fce0008000f00 */
.L_x_115:
[----:B-1----:R1:W2:Y:S02]  /*6a50*/  SYNCS.PHASECHK.TRANS64.TRYWAIT P0, [R0+URZ], R3 ;  /* 0x00000003000075a7 */ /* 0x0022a400080011ff */
[----:B--2---:R-:W-:Y:S05]  /*6a60*/  @!P0 NANOSLEEP.SYNCS 0x989680 ;  /* 0x009896800000895d */ /* 0x004fea0003900000 */
[----:B------:R-:W2:Y:S02]  /*6a70*/  @!P0 SYNCS.PHASECHK.TRANS64 P0, [R0+URZ], R3 ;  /* 0x00000003000085a7 */ /* 0x000ea400080010ff */
[----:B--2---:R-:W-:Y:S05]  /*6a80*/  @!P0 BRA `(.L_x_115) ;  /* 0xfffffffc00f08947 */ /* 0x004fea000383ffff */
[----:B------:R-:W-:Y:S05]  /*6a90*/  BRA `(.L_x_116) ;  /* 0xffffffb800c47947 */ /* 0x000fea000383ffff */
.L_x_41:
[----:B----4-:R-:W-:-:S07]  /*6aa0*/  MOV R0, UR5 ;  /* 0x0000000500007c02 */ /* 0x010fce0008000f00 */
.L_x_117:
[----:B-1----:R1:W2:Y:S02]  /*6ab0*/  SYNCS.PHASECHK.TRANS64.TRYWAIT P0, [R0+URZ], R3 ;  /* 0x00000003000075a7 */ /* 0x0022a400080011ff */
[----:B--2---:R-:W-:Y:S05]  /*6ac0*/  @!P0 NANOSLEEP.SYNCS 0x989680 ;  /* 0x009896800000895d */ /* 0x004fea0003900000 */
[----:B------:R-:W2:Y:S02]  /*6ad0*/  @!P0 SYNCS.PHASECHK.TRANS64 P0, [R0+URZ], R3 ;  /* 0x00000003000085a7 */ /* 0x000ea400080010ff */
[----:B--2---:R-:W-:Y:S05]  /*6ae0*/  @!P0 BRA `(.L_x_117) ;  /* 0xfffffffc00f08947 */ /* 0x004fea000383ffff */
[----:B------:R-:W-:Y:S05]  /*6af0*/  BRA `(.L_x_118) ;  /* 0xffffffb800d07947 */ /* 0x000fea000383ffff */
.L_x_42:
[----:B----4-:R-:W-:-:S07]  /*6b00*/  MOV R0, UR5 ;  /* 0x0000000500007c02 */ /* 0x010fce0008000f00 */
.L_x_119:
[----:B-1----:R1:W2:Y:S02]  /*6b10*/  SYNCS.PHASECHK.TRANS64.TRYWAIT P0, [R0+URZ], R3 ;  /* 0x00000003000075a7 */ /* 0x0022a400080011ff */
[----:B--2---:R-:W-:Y:S05]  /*6b20*/  @!P0 NANOSLEEP.SYNCS 0x989680 ;  /* 0x009896800000895d */ /* 0x004fea0003900000 */
[----:B------:R-:W2:Y:S02]  /*6b30*/  @!P0 SYNCS.PHASECHK.TRANS64 P0, [R0+URZ], R3 ;  /* 0x00000003000085a7 */ /* 0x000ea400080010ff */
[----:B--2---:R-:W-:Y:S05]  /*6b40*/  @!P0 BRA `(.L_x_119) ;  /* 0xfffffffc00f08947 */ /* 0x004fea000383ffff */
[----:B------:R-:W-:Y:S05]  /*6b50*/  BRA `(.L_x_120) ;  /* 0xffffffb800dc7947 */ /* 0x000fea000383ffff */
.L_x_43:
[----:B----4-:R-:W-:-:S07]  /*6b60*/  MOV R0, UR5 ;  /* 0x0000000500007c02 */ /* 0x010fce0008000f00 */
.L_x_121:
[----:B-1----:R1:W2:Y:S02]  /*6b70*/  SYNCS.PHASECHK.TRANS64.TRYWAIT P0, [R0+URZ], R3 ;  /* 0x00000003000075a7 */ /* 0x0022a400080011ff */
[----:B--2---:R-:W-:Y:S05]  /*6b80*/  @!P0 NANOSLEEP.SYNCS 0x989680 ;  /* 0x009896800000895d */ /* 0x004fea0003900000 */
[----:B------:R-:W2:Y:S02]  /*6b90*/  @!P0 SYNCS.PHASECHK.TRANS64 P0, [R0+URZ], R3 ;  /* 0x00000003000085a7 */ /* 0x000ea400080010ff */
[----:B--2---:R-:W-:Y:S05]  /*6ba0*/  @!P0 BRA `(.L_x_121) ;  /* 0xfffffffc00f08947 */ /* 0x004fea000383ffff */
[----:B------:R-:W-:Y:S05]  /*6bb0*/  BRA `(.L_x_122) ;  /* 0xffffffb800e87947 */ /* 0x000fea000383ffff */
.L_x_44:
[----:B----4-:R-:W-:-:S07]  /*6bc0*/  MOV R0, UR5 ;  /* 0x0000000500007c02 */ /* 0x010fce0008000f00 */
.L_x_123:
[----:B-1----:R1:W2:Y:S02]  /*6bd0*/  SYNCS.PHASECHK.TRANS64.TRYWAIT P0, [R0+URZ], R3 ;  /* 0x00000003000075a7 */ /* 0x0022a400080011ff */
[----:B--2---:R-:W-:Y:S05]  /*6be0*/  @!P0 NANOSLEEP.SYNCS 0x989680 ;  /* 0x009896800000895d */ /* 0x004fea0003900000 */
[----:B------:R-:W2:Y:S02]  /*6bf0*/  @!P0 SYNCS.PHASECHK.TRANS64 P0, [R0+URZ], R3 ;  /* 0x00000003000085a7 */ /* 0x000ea400080010ff */
[----:B--2---:R-:W-:Y:S05]  /*6c00*/  @!P0 BRA `(.L_x_123) ;  /* 0xfffffffc00f08947 */ /* 0x004fea000383ffff */
[----:B------:R-:W-:Y:S05]  /*6c10*/  BRA `(.L_x_124) ;  /* 0xffffffb800f47947 */ /* 0x000fea000383ffff */
.L_x_45:
[----:B----4-:R-:W-:-:S07]  /*6c20*/  MOV R0, UR5 ;  /* 0x0000000500007c02 */ /* 0x010fce0008000f00 */
.L_x_125:
[----:B-1----:R1:W2:Y:S02]  /*6c30*/  SYNCS.PHASECHK.TRANS64.TRYWAIT P0, [R0+URZ], R3 ;  /* 0x00000003000075a7 */ /* 0x0022a400080011ff */
[----:B--2---:R-:W-:Y:S05]  /*6c40*/  @!P0 NANOSLEEP.SYNCS 0x989680 ;  /* 0x009896800000895d */ /* 0x004fea0003900000 */
[----:B------:R-:W2:Y:S02]  /*6c50*/  @!P0 SYNCS.PHASECHK.TRANS64 P0, [R0+URZ], R3 ;  /* 0x00000003000085a7 */ /* 0x000ea400080010ff */
[----:B--2---:R-:W-:Y:S05]  /*6c60*/  @!P0 BRA `(.L_x_125) ;  /* 0xfffffffc00f08947 */ /* 0x004fea000383ffff */
[----:B------:R-:W-:Y:S05]  /*6c70*/  BRA `(.L_x_126) ;  /* 0xffffffbc00007947 */ /* 0x000fea000383ffff */
.L_x_46:
[----:B----4-:R-:W-:-:S07]  /*6c80*/  MOV R0, UR5 ;  /* 0x0000000500007c02 */ /* 0x010fce0008000f00 */
.L_x_127:
[----:B-1----:R1:W2:Y:S02]  /*6c90*/  SYNCS.PHASECHK.TRANS64.TRYWAIT P0, [R0+URZ], R3 ;  /* 0x00000003000075a7 */ /* 0x0022a400080011ff */
[----:B--2---:R-:W-:Y:S05]  /*6ca0*/  @!P0 NANOSLEEP.SYNCS 0x989680 ;  /* 0x009896800000895d */ /* 0x004fea0003900000 */
[----:B------:R-:W2:Y:S02]  /*6cb0*/  @!P0 SYNCS.PHASECHK.TRANS64 P0, [R0+URZ], R3 ;  /* 0x00000003000085a7 */ /* 0x000ea400080010ff */
[----:B--2---:R-:W-:Y:S05]  /*6cc0*/  @!P0 BRA `(.L_x_127) ;  /* 0xfffffffc00f08947 */ /* 0x004fea000383ffff */
[----:B------:R-:W-:Y:S05]  /*6cd0*/  BRA `(.L_x_128) ;  /* 0xffffffbc000c7947 */ /* 0x000fea000383ffff */
.L_x_47:
[----:B----4-:R-:W-:-:S07]  /*6ce0*/  MOV R0, UR5 ;  /* 0x0000000500007c02 */ /* 0x010fce0008000f00 */
.L_x_129:
[----:B-1----:R1:W2:Y:S02]  /*6cf0*/  SYNCS.PHASECHK.TRANS64.TRYWAIT P0, [R0+URZ], R3 ;  /* 0x00000003000075a7 */ /* 0x0022a400080011ff */
[----:B--2---:R-:W-:Y:S05]  /*6d00*/  @!P0 NANOSLEEP.SYNCS 0x989680 ;  /* 0x009896800000895d */ /* 0x004fea0003900000 */
[----:B------:R-:W2:Y:S02]  /*6d10*/  @!P0 SYNCS.PHASECHK.TRANS64 P0, [R0+URZ], R3 ;  /* 0x00000003000085a7 */ /* 0x000ea400080010ff */
[----:B--2---:R-:W-:Y:S05]  /*6d20*/  @!P0 BRA `(.L_x_129) ;  /* 0xfffffffc00f08947 */ /* 0x004fea000383ffff */
[----:B------:R-:W-:Y:S05]  /*6d30*/  BRA `(.L_x_130) ;  /* 0xffffffbc00187947 */ /* 0x000fea000383ffff */
.L_x_48:
[----:B----4-:R-:W-:-:S07]  /*6d40*/  MOV R0, UR5 ;  /* 0x0000000500007c02 */ /* 0x010fce0008000f00 */
.L_x_131:
[----:B-1----:R1:W2:Y:S02]  /*6d50*/  SYNCS.PHASECHK.TRANS64.TRYWAIT P0, [R0+URZ], R3 ;  /* 0x00000003000075a7 */ /* 0x0022a400080011ff */
[----:B--2---:R-:W-:Y:S05]  /*6d60*/  @!P0 NANOSLEEP.SYNCS 0x989680 ;  /* 0x009896800000895d */ /* 0x004fea0003900000 */
[----:B------:R-:W2:Y:S02]  /*6d70*/  @!P0 SYNCS.PHASECHK.TRANS64 P0, [R0+URZ], R3 ;  /* 0x00000003000085a7 */ /* 0x000ea400080010ff */
[----:B--2---:R-:W-:Y:S05]  /*6d80*/  @!P0 BRA `(.L_x_131) ;  /* 0xfffffffc00f08947 */ /* 0x004fea000383ffff */
[----:B------:R-:W-:Y:S05]  /*6d90*/  BRA `(.L_x_132) ;  /* 0xffffffbc00247947 */ /* 0x000fea000383ffff */
.L_x_51:
[----:B-1----:R1:W2:Y:S02]  /*6da0*/  SYNCS.PHASECHK.TRANS64.TRYWAIT P0, [R0+URZ+0x150], R5 ;  /* 0x00015005000075a7 */ /* 0x0022a400080011ff */
[----:B--2---:R-:W-:Y:S05]  /*6db0*/  @!P0 NANOSLEEP.SYNCS 0x989680 ;  /* 0x009896800000895d */ /* 0x004fea0003900000 */
[----:B------:R-:W2:Y:S02]  /*6dc0*/  @!P0 SYNCS.PHASECHK.TRANS64 P0, [R0+URZ+0x150], R5 ;  /* 0x00015005000085a7 */ /* 0x000ea400080010ff */
[----:B--2---:R-:W-:Y:S05]  /*6dd0*/  @!P0 BRA `(.L_x_51) ;  /* 0xfffffffc00f08947 */ /* 0x004fea000383ffff */
[----:B------:R-:W-:Y:S05]  /*6de0*/  BRA `(.L_x_133) ;  /* 0xffffffbc00807947 */ /* 0x000fea000383ffff */
.L_x_52:
[----:B------:R-:W-:-:S07]  /*6df0*/  MOV R0, UR5 ;  /* 0x0000000500007c02 */ /* 0x000fce0008000f00 */
.L_x_134:
[----:B-1----:R1:W2:Y:S02]  /*6e00*/  SYNCS.PHASECHK.TRANS64.TRYWAIT P0, [R0+URZ+0x100], R5 ;  /* 0x00010005000075a7 */ /* 0x0022a400080011ff */
[----:B--2---:R-:W-:Y:S05]  /*6e10*/  @!P0 NANOSLEEP.SYNCS 0x989680 ;  /* 0x009896800000895d */ /* 0x004fea0003900000 */
[----:B------:R-:W2:Y:S02]  /*6e20*/  @!P0 SYNCS.PHASECHK.TRANS64 P0, [R0+URZ+0x100], R5 ;  /* 0x00010005000085a7 */ /* 0x000ea400080010ff */
[----:B--2---:R-:W-:Y:S05]  /*6e30*/  @!P0 BRA `(.L_x_134) ;  /* 0xfffffffc00f08947 */ /* 0x004fea000383ffff */
[----:B------:R-:W-:Y:S05]  /*6e40*/  BRA `(.L_x_135) ;  /* 0xffffffbc00907947 */ /* 0x000fea000383ffff */
.L_x_53:
[----:B-1----:R1:W2:Y:S02]  /*6e50*/  SYNCS.PHASECHK.TRANS64.TRYWAIT P1, [R0+URZ+0xf0], R5 ;  /* 0x0000f005000075a7 */ /* 0x0022a400080211ff */
[----:B--2---:R-:W-:Y:S05]  /*6e60*/  @!P1 NANOSLEEP.SYNCS 0x989680 ;  /* 0x009896800000995d */ /* 0x004fea0003900000 */
[----:B------:R-:W2:Y:S02]  /*6e70*/  @!P1 SYNCS.PHASECHK.TRANS64 P1, [R0+URZ+0xf0], R5 ;  /* 0x0000f005000095a7 */ /* 0x000ea400080210ff */
[----:B--2---:R-:W-:Y:S05]  /*6e80*/  @!P1 BRA `(.L_x_53) ;  /* 0xfffffffc00f09947 */ /* 0x004fea000383ffff */
[----:B------:R-:W-:Y:S05]  /*6e90*/  BRA `(.L_x_136) ;  /* 0xffffffbc00c07947 */ /* 0x000fea000383ffff */
.L_x_56:
[----:B------:R-:W-:-:S07]  /*6ea0*/  MOV R0, UR5 ;  /* 0x0000000500007c02 */ /* 0x000fce0008000f00 */
.L_x_137:
[----:B-1----:R1:W2:Y:S02]  /*6eb0*/  SYNCS.PHASECHK.TRANS64.TRYWAIT P0, [R0+URZ+0x100], R3 ;  /* 0x00010003000075a7 */ /* 0x0022a400080011ff */
[----:B--2---:R-:W-:Y:S05]  /*6ec0*/  @!P0 NANOSLEEP.SYNCS 0x989680 ;  /* 0x009896800000895d */ /* 0x004fea0003900000 */
[----:B------:R-:W2:Y:S02]  /*6ed0*/  @!P0 SYNCS.PHASECHK.TRANS64 P0, [R0+URZ+0x100], R3 ;  /* 0x00010003000085a7 */ /* 0x000ea400080010ff */
[----:B--2---:R-:W-:Y:S05]  /*6ee0*/  @!P0 BRA `(.L_x_137) ;  /* 0xfffffffc00f08947 */ /* 0x004fea000383ffff */
[----:B------:R-:W-:Y:S05]  /*6ef0*/  BRA `(.L_x_55) ;  /* 0xffffffc000147947 */ /* 0x000fea000383ffff */
.L_x_63:
[----:B-1----:R1:W2:Y:S02]  /*6f00*/  SYNCS.PHASECHK.TRANS64.TRYWAIT P1, [R0+URZ+0xf0], R5 ;  /* 0x0000f005000075a7 */ /* 0x0022a400080211ff */
[----:B--2---:R-:W-:Y:S05]  /*6f10*/  @!P1 NANOSLEEP.SYNCS 0x989680 ;  /* 0x009896800000995d */ /* 0x004fea0003900000 */
[----:B------:R-:W2:Y:S02]  /*6f20*/  @!P1 SYNCS.PHASECHK.TRANS64 P1, [R0+URZ+0xf0], R5 ;  /* 0x0000f005000095a7 */ /* 0x000ea400080210ff */
[----:B--2---:R-:W-:Y:S05]  /*6f30*/  @!P1 BRA `(.L_x_63) ;  /* 0xfffffffc00f09947 */ /* 0x004fea000383ffff */
[----:B------:R-:W-:Y:S05]  /*6f40*/  BRA `(.L_x_138) ;  /* 0xffffffc400847947 */ /* 0x000fea000383ffff */
.L_x_64:
[----:B------:R-:W-:-:S07]  /*6f50*/  MOV R3, UR7 ;  /* 0x0000000700037c02 */ /* 0x000fce0008000f00 */
.L_x_139:
[----:B-1----:R1:W2:Y:S02]  /*6f60*/  SYNCS.PHASECHK.TRANS64.TRYWAIT P0, [R3+URZ+0x130], R0 ;  /* 0x00013000030075a7 */ /* 0x0022a400080011ff */
[----:B--2---:R-:W-:Y:S05]  /*6f70*/  @!P0 NANOSLEEP.SYNCS 0x989680 ;  /* 0x009896800000895d */ /* 0x004fea0003900000 */
[----:B------:R-:W2:Y:S02]  /*6f80*/  @!P0 SYNCS.PHASECHK.TRANS64 P0, [R3+URZ+0x130], R0 ;  /* 0x00013000030085a7 */ /* 0x000ea400080010ff */
[----:B--2---:R-:W-:Y:S05]  /*6f90*/  @!P0 BRA `(.L_x_139) ;  /* 0xfffffffc00f08947 */ /* 0x004fea000383ffff */
[----:B------:R-:W-:Y:S05]  /*6fa0*/  BRA `(.L_x_140) ;  /* 0xffffffc400d47947 */ /* 0x000fea000383ffff */
.L_x_67:
[----:B------:R-:W-:Y:S07]  /*6fb0*/  MOV R0, UR6 ;  /* 0x0000000600007c02 */ /* 0x000fee0008000f00 */
.L_x_141:
[----:B-1----:R1:W2:Y:S02]  /*6fc0*/  SYNCS.PHASECHK.TRANS64.TRYWAIT P0, [R0+URZ], R3 ;  /* 0x00000003000075a7 */ /* 0x0022a400080011ff */
[----:B--2---:R-:W-:Y:S05]  /*6fd0*/  @!P0 NANOSLEEP.SYNCS 0x989680 ;  /* 0x009896800000895d */ /* 0x004fea0003900000 */
[----:B------:R-:W2:Y:S02]  /*6fe0*/  @!P0 SYNCS.PHASECHK.TRANS64 P0, [R0+URZ], R3 ;  /* 0x00000003000085a7 */ /* 0x000ea400080010ff */
[----:B--2---:R-:W-:Y:S05]  /*6ff0*/  @!P0 BRA `(.L_x_141) ;  /* 0xfffffffc00f08947 */ /* 0x004fea000383ffff */
[----:B------:R-:W-:Y:S05]  /*7000*/  BRA `(.L_x_66) ;  /* 0xffffffc400f07947 */ /* 0x000fea000383ffff */
.L_x_70:
[----:B------:R-:W-:-:S07]  /*7010*/  MOV R0, UR6 ;  /* 0x0000000600007c02 */ /* 0x000fce0008000f00 */
.L_x_142:
[----:B--2---:R2:W4:Y:S02]  /*7020*/  SYNCS.PHASECHK.TRANS64.TRYWAIT P0, [R0+URZ], R3 ;  /* 0x00000003000075a7 */ /* 0x00452400080011ff */
[----:B----4-:R-:W-:Y:S05]  /*7030*/  @!P0 NANOSLEEP.SYNCS 0x989680 ;  /* 0x009896800000895d */ /* 0x010fea0003900000 */
[----:B------:R-:W4:Y:S02]  /*7040*/  @!P0 SYNCS.PHASECHK.TRANS64 P0, [R0+URZ], R3 ;  /* 0x00000003000085a7 */ /* 0x000f2400080010ff */
[----:B----4-:R-:W-:Y:S05]  /*7050*/  @!P0 BRA `(.L_x_142) ;  /* 0xfffffffc00f08947 */ /* 0x010fea000383ffff */
[----:B------:R-:W-:Y:S05]  /*7060*/  BRA `(.L_x_143) ;  /* 0xffffffc800cc7947 */ /* 0x000fea000383ffff */
.L_x_71:
[----:B------:R-:W-:-:S07]  /*7070*/  MOV R0, UR6 ;  /* 0x0000000600007c02 */ /* 0x000fce0008000f00 */
.L_x_144:
[----:B-1----:R1:W2:Y:S02]  /*7080*/  SYNCS.PHASECHK.TRANS64.TRYWAIT P0, [R0+URZ], R3 ;  /* 0x00000003000075a7 */ /* 0x0022a400080011ff */
[----:B--2---:R-:W-:Y:S05]  /*7090*/  @!P0 NANOSLEEP.SYNCS 0x989680 ;  /* 0x009896800000895d */ /* 0x004fea0003900000 */
[----:B------:R-:W2:Y:S02]  /*70a0*/  @!P0 SYNCS.PHASECHK.TRANS64 P0, [R0+URZ], R3 ;  /* 0x00000003000085a7 */ /* 0x000ea400080010ff */
[----:B--2---:R-:W-:Y:S05]  /*70b0*/  @!P0 BRA `(.L_x_144) ;  /* 0xfffffffc00f08947 */ /* 0x004fea000383ffff */
[----:B------:R-:W-:Y:S05]  /*70c0*/  BRA `(.L_x_145) ;  /* 0xffffffc800d87947 */ /* 0x000fea000383ffff */
.L_x_72:
[----:B------:R-:W-:-:S07]  /*70d0*/  MOV R0, UR6 ;  /* 0x0000000600007c02 */ /* 0x000fce0008000f00 */
.L_x_146:
[----:B-1----:R1:W2:Y:S02]  /*70e0*/  SYNCS.PHASECHK.TRANS64.TRYWAIT P0, [R0+URZ], R3 ;  /* 0x00000003000075a7 */ /* 0x0022a400080011ff */
[----:B--2---:R-:W-:Y:S05]  /*70f0*/  @!P0 NANOSLEEP.SYNCS 0x989680 ;  /* 0x009896800000895d */ /* 0x004fea0003900000 */
[----:B------:R-:W2:Y:S02]  /*7100*/  @!P0 SYNCS.PHASECHK.TRANS64 P0, [R0+URZ], R3 ;  /* 0x00000003000085a7 */ /* 0x000ea400080010ff */
[----:B--2---:R-:W-:Y:S05]  /*7110*/  @!P0 BRA `(.L_x_146) ;  /* 0xfffffffc00f08947 */ /* 0x004fea000383ffff */
[----:B------:R-:W-:Y:S05]  /*7120*/  BRA `(.L_x_147) ;  /* 0xffffffc800e47947 */ /* 0x000fea000383ffff */
.L_x_73:
[----:B------:R-:W-:-:S07]  /*7130*/  MOV R0, UR7 ;  /* 0x0000000700007c02 */ /* 0x000fce0008000f00 */
.L_x_148:
[----:B-1----:R1:W2:Y:S02]  /*7140*/  SYNCS.PHASECHK.TRANS64.TRYWAIT P0, [R0+URZ], R3 ;  /* 0x00000003000075a7 */ /* 0x0022a400080011ff */
[----:B--2---:R-:W-:Y:S05]  /*7150*/  @!P0 NANOSLEEP.SYNCS 0x989680 ;  /* 0x009896800000895d */ /* 0x004fea0003900000 */
[----:B------:R-:W2:Y:S02]  /*7160*/  @!P0 SYNCS.PHASECHK.TRANS64 P0, [R0+URZ], R3 ;  /* 0x00000003000085a7 */ /* 0x000ea400080010ff */
[----:B--2---:R-:W-:Y:S05]  /*7170*/  @!P0 BRA `(.L_x_148) ;  /* 0xfffffffc00f08947 */ /* 0x004fea000383ffff */
[----:B------:R-:W-:Y:S05]  /*7180*/  BRA `(.L_x_149) ;  /* 0xffffffc800f07947 */ /* 0x000fea000383ffff */
.L_x_78:
[----:B---3--:R3:W1:Y:S02]  /*7190*/  SYNCS.PHASECHK.TRANS64.TRYWAIT P0, [R0+URZ+0xf0], R3 ;  /* 0x0000f003000075a7 */ /* 0x00866400080011ff */
[----:B-1----:R-:W-:Y:S05]  /*71a0*/  @!P0 NANOSLEEP.SYNCS 0x989680 ;  /* 0x009896800000895d */ /* 0x002fea0003900000 */
[----:B------:R-:W1:Y:S02]  /*71b0*/  @!P0 SYNCS.PHASECHK.TRANS64 P0, [R0+URZ+0xf0], R3 ;  /* 0x0000f003000085a7 */ /* 0x000e6400080010ff */
[----:B-1----:R-:W-:Y:S05]  /*71c0*/  @!P0 BRA `(.L_x_78) ;  /* 0xfffffffc00f08947 */ /* 0x002fea000383ffff */
[----:B------:R-:W-:Y:S05]  /*71d0*/  BRA `(.L_x_150) ;  /* 0xffffffcc00ec7947 */ /* 0x000fea000383ffff */
.L_x_81:
[----:B------:R-:W-:Y:S07]  /*71e0*/  MOV R0, UR6 ;  /* 0x0000000600007c02 */ /* 0x000fee0008000f00 */
.L_x_151:
[----:B-1----:R1:W3:Y:S02]  /*71f0*/  SYNCS.PHASECHK.TRANS64.TRYWAIT P0, [R0+URZ+0xe8], R3 ;  /* 0x0000e803000075a7 */ /* 0x0022e400080011ff */
[----:B---3--:R-:W-:Y:S05]  /*7200*/  @!P0 NANOSLEEP.SYNCS 0x989680 ;  /* 0x009896800000895d */ /* 0x008fea0003900000 */
[----:B------:R-:W3:Y:S02]  /*7210*/  @!P0 SYNCS.PHASECHK.TRANS64 P0, [R0+URZ+0xe8], R3 ;  /* 0x0000e803000085a7 */ /* 0x000ee400080010ff */
[----:B---3--:R-:W-:Y:S05]  /*7220*/  @!P0 BRA `(.L_x_151) ;  /* 0xfffffffc00f08947 */ /* 0x008fea000383ffff */
[----:B------:R-:W-:Y:S05]  /*7230*/  BRA `(.L_x_80) ;  /* 0xffffffd000d87947 */ /* 0x000fea000383ffff */
.L_x_84:
[----:B------:R-:W-:Y:S07]  /*7240*/  MOV R3, UR6 ;  /* 0x0000000600037c02 */ /* 0x000fee0008000f00 */
.L_x_152:
[----:B-1----:R1:W2:Y:S02]  /*7250*/  SYNCS.PHASECHK.TRANS64.TRYWAIT P2, [R3+URZ+0xd8], R26 ;  /* 0x0000d81a030075a7 */ /* 0x0022a400080411ff */
[----:B--2---:R-:W-:Y:S05]  /*7260*/  @!P2 NANOSLEEP.SYNCS 0x989680 ;  /* 0x009896800000a95d */ /* 0x004fea0003900000 */
[----:B------:R-:W2:Y:S02]  /*7270*/  @!P2 SYNCS.PHASECHK.TRANS64 P2, [R3+URZ+0xd8], R26 ;  /* 0x0000d81a0300a5a7 */ /* 0x000ea400080410ff */
[----:B--2---:R-:W-:Y:S05]  /*7280*/  @!P2 BRA `(.L_x_152) ;  /* 0xfffffffc00f0a947 */ /* 0x004fea000383ffff */
[----:B------:R-:W-:Y:S05]  /*7290*/  BRA `(.L_x_153) ;  /* 0xffffffd4006c7947 */ /* 0x000fea000383ffff */
.L_x_87:
[----:B--2---:R2:W4:Y:S02]  /*72a0*/  SYNCS.PHASECHK.TRANS64.TRYWAIT P0, [R0+URZ+0xf0], R3 ;  /* 0x0000f003000075a7 */ /* 0x00452400080011ff */
[----:B----4-:R-:W-:Y:S05]  /*72b0*/  @!P0 NANOSLEEP.SYNCS 0x989680 ;  /* 0x009896800000895d */ /* 0x010fea0003900000 */
[----:B------:R-:W4:Y:S02]  /*72c0*/  @!P0 SYNCS.PHASECHK.TRANS64 P0, [R0+URZ+0xf0], R3 ;  /* 0x0000f003000085a7 */ /* 0x000f2400080010ff */
[----:B----4-:R-:W-:Y:S05]  /*72d0*/  @!P0 BRA `(.L_x_87) ;  /* 0xfffffffc00f08947 */ /* 0x010fea000383ffff */
[----:B------:R-:W-:Y:S05]  /*72e0*/  BRA `(.L_x_154) ;  /* 0xffffffd800c87947 */ /* 0x000fea000383ffff */
.L_x_98:
[----:B-1----:R-:W-:Y:S04]  /*72f0*/  MOV R0, UR43 ;  /* 0x0000002b00007c02 */ /* 0x002fe80008000f00 */
[----:B------:R1:W2:Y:S03]  /*7300*/  SYNCS.PHASECHK.TRANS64.TRYWAIT P1, [R0+URZ+0xd0], R3 ;  /* 0x0000d003000075a7 */ /* 0x0002a600080211ff */
[----:B--2---:R-:W-:Y:S05]  /*7310*/  @!P1 NANOSLEEP.SYNCS 0x989680 ;  /* 0x009896800000995d */ /* 0x004fea0003900000 */
[----:B------:R-:W2:Y:S02]  /*7320*/  @!P1 SYNCS.PHASECHK.TRANS64 P1, [R0+URZ+0xd0], R3 ;  /* 0x0000d003000095a7 */ /* 0x000ea400080210ff */
[----:B--2---:R-:W-:Y:S05]  /*7330*/  @!P1 BRA `(.L_x_98) ;  /* 0xfffffffc00ec9947 */ /* 0x004fea000383ffff */
[----:B------:R-:W-:Y:S05]  /*7340*/  BRA `(.L_x_97) ;  /* 0xffffffe400bc7947 */ /* 0x000fea000383ffff */
.L_x_100:
[----:B-1----:R1:W4:Y:S02]  /*7350*/  SYNCS.PHASECHK.TRANS64.TRYWAIT P1, [R92+URZ+0x110], R7 ;  /* 0x000110075c0075a7 */ /* 0x00232400080211ff */
[----:B----4-:R-:W-:Y:S05]  /*7360*/  @!P1 NANOSLEEP.SYNCS 0x989680 ;  /* 0x009896800000995d */ /* 0x010fea0003900000 */
[----:B------:R-:W4:Y:S02]  /*7370*/  @!P1 SYNCS.PHASECHK.TRANS64 P1, [R92+URZ+0x110], R7 ;  /* 0x000110075c0095a7 */ /* 0x000f2400080210ff */
[----:B----4-:R-:W-:Y:S05]  /*7380*/  @!P1 BRA `(.L_x_100) ;  /* 0xfffffffc00f09947 */ /* 0x010fea000383ffff */
[----:B------:R-:W-:Y:S05]  /*7390*/  BRA `(.L_x_99) ;  /* 0xffffffe400f87947 */ /* 0x000fea000383ffff */
        .weak           $__internal_0_$__cuda_sm10x_tcgen05_guardrail_trap_col_being_dealloced_not_returned_by_alloc
        .type           $__internal_0_$__cuda_sm10x_tcgen05_guardrail_trap_col_being_dealloced_not_returned_by_alloc,@function
        .size           $__internal_0_$__cuda_sm10x_tcgen05_guardrail_trap_col_being_dealloced_not_returned_by_alloc,($__internal_1_$__cuda_sm10x_tcgen05_guardrail_trap_phase_invalid_during_alloc - $__internal_0_$__cuda_sm10x_tcgen05_guardrail_trap_col_being_dealloced_not_returned_by_alloc)
$__internal_0_$__cuda_sm10x_tcgen05_guardrail_trap_col_being_dealloced_not_returned_by_alloc:
[----:B------:R-:W-:Y:S05]  /*73a0*/  BPT.TRAP 0x1 ;  /* 0x000000040000795c */ /* 0x000fea0000300000 */
[----:B------:R-:W-:-:S04]  /*73b0*/  HFMA2 R3, -RZ, RZ, 0, 0 ;  /* 0x00000000ff037431 */ /* 0x000fc800000001ff */
[----:B------:R-:W-:Y:S05]  /*73c0*/  RET.REL.NODEC R2 `(_ZN7cutlass13device_kernelINS_4gemm6kernel13GemmUniversalIN4cute5tupleIJiiiiEEENS1_10collective13CollectiveMmaINS1_35MainloopSm100TmaUmmaWarpSpecializedILi13ELi2ELi4ENS5_IJNS4_1CILi1EEESB_SB_EEEEENS5_IJNSA_ILi64EEESE_NSA_ILi128EEEEEENS_12float_e4m3_tENS5_IJlSB_lEEENS_12float_e5m2_tESI_NS4_8TiledMMAINS4_8MMA_AtomIJNS4_10MMA_TraitsINS4_19SM100_MMA_F8F6F4_SSEJSH_SJ_fSE_SE_NS4_17integral_constantINS4_4UMMA5MajorELSQ_0EEESR_NSO_INSP_7ScaleInELSS_0EEEST_EEEEEENS4_6LayoutISC_NS5_IJNSA_ILi0EEESX_SX_EEEEENS5_IJNS4_10UnderscoreES10_S10_EEEEENS4_13SM90_TMA_LOADENS4_14ComposedLayoutINS4_7SwizzleILi3ELi4ELi3EEENS4_18smem_ptr_flag_bitsILi8EEENSW_INS5_IJNSA_ILi8EEESF_EEENS5_IJSF_SB_EEEEEEEvNS4_8identityES13_S1D_vS1E_EENS_8epilogue10collective18CollectiveEpilogueINS1G_23Sm100TmaWarpSpecializedILi1ELi1ELi32ELb0ELb0EEEJSG_NS5_IJNSW_ISE_SB_EES1L_EEESH_SI_SH_SI_NS1G_6fusion15FusionCallbacksIS1K_NS1N_17LinearCombinationISH_fSH_fLNS_15FloatRoundStyleE2EEESG_S1M_JEEENS4_5SM1004TMEM4LOAD26SM100_TMEM_LOAD_16dp32b32xES13_NS14_INS15_ILi2ELi4ELi3EEES18_NSW_INS5_IJS19_SE_EEENS5_IJSE_SB_EEEEEEENS4_39AutoVectorizingCopyWithAssumedAlignmentILi128EEENS4_14SM90_TMA_STOREES21_S23_S23_EEEvvEEEEvNT_6ParamsE) ;  /* 0xffffff8c020c7950 */ /* 0x000fea0003c3ffff */
        .weak           $__internal_1_$__cuda_sm10x_tcgen05_guardrail_trap_phase_invalid_during_alloc
        .type           $__internal_1_$__cuda_sm10x_tcgen05_guardrail_trap_phase_invalid_during_alloc,@function
        .size           $__internal_1_$__cuda_sm10x_tcgen05_guardrail_trap_phase_invalid_during_alloc,($__internal_2_$__cuda_sm10x_tcgen05_guardrail_trap_unallocated_columns_being_dealloced - $__internal_1_$__cuda_sm10x_tcgen05_guardrail_trap_phase_invalid_during_alloc)
$__internal_1_$__cuda_sm10x_tcgen05_guardrail_trap_phase_invalid_during_alloc:
[----:B------:R-:W-:Y:S05]  /*73d0*/  BPT.TRAP 0x1 ;  /* 0x000000040000795c */ /* 0x000fea0000300000 */
[----:B------:R-:W-:-:S04]  /*73e0*/  MOV R3, 0x0 ;  /* 0x0000000000037802 */ /* 0x000fc80000000f00 */
[----:B------:R-:W-:Y:S05]  /*73f0*/  RET.REL.NODEC R2 `(_ZN7cutlass13device_kernelINS_4gemm6kernel13GemmUniversalIN4cute5tupleIJiiiiEEENS1_10collective13CollectiveMmaINS1_35MainloopSm100TmaUmmaWarpSpecializedILi13ELi2ELi4ENS5_IJNS4_1CILi1EEESB_SB_EEEEENS5_IJNSA_ILi64EEESE_NSA_ILi128EEEEEENS_12float_e4m3_tENS5_IJlSB_lEEENS_12float_e5m2_tESI_NS4_8TiledMMAINS4_8MMA_AtomIJNS4_10MMA_TraitsINS4_19SM100_MMA_F8F6F4_SSEJSH_SJ_fSE_SE_NS4_17integral_constantINS4_4UMMA5MajorELSQ_0EEESR_NSO_INSP_7ScaleInELSS_0EEEST_EEEEEENS4_6LayoutISC_NS5_IJNSA_ILi0EEESX_SX_EEEEENS5_IJNS4_10UnderscoreES10_S10_EEEEENS4_13SM90_TMA_LOADENS4_14ComposedLayoutINS4_7SwizzleILi3ELi4ELi3EEENS4_18smem_ptr_flag_bitsILi8EEENSW_INS5_IJNSA_ILi8EEESF_EEENS5_IJSF_SB_EEEEEEEvNS4_8identityES13_S1D_vS1E_EENS_8epilogue10collective18CollectiveEpilogueINS1G_23Sm100TmaWarpSpecializedILi1ELi1ELi32ELb0ELb0EEEJSG_NS5_IJNSW_ISE_SB_EES1L_EEESH_SI_SH_SI_NS1G_6fusion15FusionCallbacksIS1K_NS1N_17LinearCombinationISH_fSH_fLNS_15FloatRoundStyleE2EEESG_S1M_JEEENS4_5SM1004TMEM4LOAD26SM100_TMEM_LOAD_16dp32b32xES13_NS14_INS15_ILi2ELi4ELi3EEES18_NSW_INS5_IJS19_SE_EEENS5_IJSE_SB_EEEEEEENS4_39AutoVectorizingCopyWithAssumedAlignmentILi128EEENS4_14SM90_TMA_STOREES21_S23_S23_EEEvvEEEEvNT_6ParamsE) ;  /* 0xffffff8c02007950 */ /* 0x000fea0003c3ffff */
        .weak           $__internal_2_$__cuda_sm10x_tcgen05_guardrail_trap_unallocated_columns_being_dealloced
        .type           $__internal_2_$__cuda_sm10x_tcgen05_guardrail_trap_unallocated_columns_being_dealloced,@function
        .size           $__internal_2_$__cuda_sm10x_tcgen05_guardrail_trap_unallocated_columns_being_dealloced,(.L_x_156 - $__internal_2_$__cuda_sm10x_tcgen05_guardrail_trap_unallocated_columns_being_dealloced)
$__internal_2_$__cuda_sm10x_tcgen05_guardrail_trap_unallocated_columns_being_dealloced:
[----:B------:R-:W-:Y:S05]  /*7400*/  BPT.TRAP 0x1 ;  /* 0x000000040000795c */ /* 0x000fea0000300000 */
[----:B------:R-:W-:-:S04]  /*7410*/  HFMA2 R3, -RZ, RZ, 0, 0 ;  /* 0x00000000ff037431 */ /* 0x000fc800000001ff */
[----:B------:R-:W-:Y:S05]  /*7420*/  RET.REL.NODEC R2 `(_ZN7cutlass13device_kernelINS_4gemm6kernel13GemmUniversalIN4cute5tupleIJiiiiEEENS1_10collective13CollectiveMmaINS1_35MainloopSm100TmaUmmaWarpSpecializedILi13ELi2ELi4ENS5_IJNS4_1CILi1EEESB_SB_EEEEENS5_IJNSA_ILi64EEESE_NSA_ILi128EEEEEENS_12float_e4m3_tENS5_IJlSB_lEEENS_12float_e5m2_tESI_NS4_8TiledMMAINS4_8MMA_AtomIJNS4_10MMA_TraitsINS4_19SM100_MMA_F8F6F4_SSEJSH_SJ_fSE_SE_NS4_17integral_constantINS4_4UMMA5MajorELSQ_0EEESR_NSO_INSP_7ScaleInELSS_0EEEST_EEEEEENS4_6LayoutISC_NS5_IJNSA_ILi0EEESX_SX_EEEEENS5_IJNS4_10UnderscoreES10_S10_EEEEENS4_13SM90_TMA_LOADENS4_14ComposedLayoutINS4_7SwizzleILi3ELi4ELi3EEENS4_18smem_ptr_flag_bitsILi8EEENSW_INS5_IJNSA_ILi8EEESF_EEENS5_IJSF_SB_EEEEEEEvNS4_8identityES13_S1D_vS1E_EENS_8epilogue10collective18CollectiveEpilogueINS1G_23Sm100TmaWarpSpecializedILi1ELi1ELi32ELb0ELb0EEEJSG_NS5_IJNSW_ISE_SB_EES1L_EEESH_SI_SH_SI_NS1G_6fusion15FusionCallbacksIS1K_NS1N_17LinearCombinationISH_fSH_fLNS_15FloatRoundStyleE2EEESG_S1M_JEEENS4_5SM1004TMEM4LOAD26SM100_TMEM_LOAD_16dp32b32xES13_NS14_INS15_ILi2ELi4ELi3EEES18_NSW_INS5_IJS19_SE_EEENS5_IJSE_SB_EEEEEEENS4_39AutoVectorizingCopyWithAssumedAlignmentILi128EEENS4_14SM90_TMA_STOREES21_S23_S23_EEEvvEEEEvNT_6ParamsE) ;  /* 0xffffff8802f47950 */ /* 0x000fea0003c3ffff */
.L_x_155:
[----:B------:R-:W-:-:S00]  /*7430*/  BRA `(.L_x_155) ;  /* 0xfffffffc00fc7947 */ /* 0x000fc0000383ffff */
[----:B------:R-:W-:-:S00]  /*7440*/  NOP ;  /* 0x0000000000007918 */ /* 0x000fc00000000000 */
        /* <DEDUP_REMOVED lines=11> */
.L_x_156:


//--------------------- .nv.global.init           --------------------------
	.section	.nv.global.init,"aw",@progbits
.nv.global.init:
	.type		$str$27,@object
	.size		$str$27,($str$28 - $str$27)
$str$27:
        /*0000*/ 	.byte	0x28, 0x61, 0x64, 0x64, 0x72, 0x65, 0x73, 0x73, 0x20, 0x26, 0x20, 0x6d, 0x61, 0x73, 0x6b, 0x29
        /*0010*/ 	.byte	0x20, 0x3d, 0x3d, 0x20, 0x30, 0x00
	.type		$str$28,@object
	.size		$str$28,($str$26 - $str$28)
$str$28:
        /*0016*/ 	.byte	0x2f, 0x74, 0x6d, 0x70, 0x2f, 0x63, 0x75, 0x74, 0x6c, 0x61, 0x73, 0x73, 0x5f, 0x73, 0x77, 0x65
        /*0026*/ 	.byte	0x65, 0x70, 0x5f, 0x73, 0x72, 0x63, 0x2f, 0x69, 0x6e, 0x63, 0x6c, 0x75, 0x64, 0x65, 0x2f, 0x63
        /*0036*/ 	.byte	0x75, 0x74, 0x65, 0x2f, 0x70, 0x6f, 0x69, 0x6e, 0x74, 0x65, 0x72, 0x5f, 0x66, 0x6c, 0x61, 0x67
        /*0046*/ 	.byte	0x67, 0x65, 0x64, 0x2e, 0x68, 0x70, 0x70, 0x00
	.type		$str$26,@object
	.size		$str$26,($str$25 - $str$26)
$str$26:
        /*004e*/ 	.byte	0x2f, 0x74, 0x6d, 0x70, 0x2f, 0x63, 0x75, 0x74, 0x6c, 0x61, 0x73, 0x73, 0x5f, 0x73, 0x77, 0x65
        /*005e*/ 	.byte	0x65, 0x70, 0x5f, 0x73, 0x72, 0x63, 0x2f, 0x69, 0x6e, 0x63, 0x6c, 0x75, 0x64, 0x65, 0x2f, 0x63
        /*006e*/ 	.byte	0x75, 0x74, 0x65, 0x2f, 0x61, 0x74, 0x6f, 0x6d, 0x2f, 0x63, 0x6f, 0x70, 0x79, 0x5f, 0x74, 0x72
        /*007e*/ 	.byte	0x61, 0x69, 0x74, 0x73, 0x5f, 0x73, 0x6d, 0x31, 0x30, 0x30, 0x2e, 0x68, 0x70, 0x70, 0x00
	.type		$str$25,@object
	.size		$str$25,(__unnamed_1 - $str$25)
$str$25:
        /*008d*/ 	.byte	0x28, 0x28, 0x75, 0x69, 0x6e, 0x74, 0x33, 0x32, 0x5f, 0x74, 0x28, 0x74, 0x68, 0x72, 0x65, 0x61
        /*009d*/ 	.byte	0x64, 0x49, 0x64, 0x78, 0x2e, 0x78, 0x29, 0x20, 0x2f, 0x20, 0x33, 0x32, 0x29, 0x20, 0x25, 0x20
        /*00ad*/ 	.byte	0x34, 0x29, 0x20, 0x3d, 0x3d, 0x20, 0x28, 0x28, 0x28, 0x74, 0x6d, 0x65, 0x6d, 0x5f, 0x61, 0x64
        /*00bd*/ 	.byte	0x64, 0x72, 0x20, 0x3e, 0x3e, 0x20, 0x31, 0x36, 0x29, 0x20, 0x2f, 0x20, 0x33, 0x32, 0x29, 0x20
        /*00cd*/ 	.byte	0x25, 0x20, 0x34, 0x29, 0x00
	.type		__unnamed_1,@object
	.size		__unnamed_1,(__unnamed_2 - __unnamed_1)
__unnamed_1:
        /*00d2*/ 	.byte	0x61, 0x75, 0x74, 0x6f, 0x20, 0x63, 0x75, 0x74, 0x65, 0x3a, 0x3a, 0x61, 0x73, 0x5f, 0x70, 0x6f
        /* <DEDUP_REMOVED lines=24> */
        /*0262*/ 	.byte	0x3c, 0x34, 0x30, 0x39, 0x36, 0x3e, 0x3e, 0x3e, 0x3e, 0x5d, 0x00
	.type		__unnamed_2,@object
	.size		__unnamed_2,(.L_2 - __unnamed_2)
__unnamed_2:
        /* <DEDUP_REMOVED lines=40> */
        /*04ed*/ 	.byte	0x74, 0x65, 0x3a, 0x3a, 0x43, 0x3c, 0x30, 0x3e, 0x3e, 0x3e, 0x3e, 0x5d, 0x00
.L_2:


//--------------------- .nv.shared._ZN7cutlass13device_kernelINS_4gemm6kernel13GemmUniversalIN4cute5tupleIJiiiiEEENS1_10collective13CollectiveMmaINS1_35MainloopSm100TmaUmmaWarpSpecializedILi13ELi2ELi4ENS5_IJNS4_1CILi1EEESB_SB_EEEEENS5_IJNSA_ILi64EEESE_NSA_ILi128EEEEEENS_12float_e4m3_tENS5_IJlSB_lEEENS_12float_e5m2_tESI_NS4_8TiledMMAINS4_8MMA_AtomIJNS4_10MMA_TraitsINS4_19SM100_MMA_F8F6F4_SSEJSH_SJ_fSE_SE_NS4_17integral_constantINS4_4UMMA5MajorELSQ_0EEESR_NSO_INSP_7ScaleInELSS_0EEEST_EEEEEENS4_6LayoutISC_NS5_IJNSA_ILi0EEESX_SX_EEEEENS5_IJNS4_10UnderscoreES10_S10_EEEEENS4_13SM90_TMA_LOADENS4_14ComposedLayoutINS4_7SwizzleILi3ELi4ELi3EEENS4_18smem_ptr_flag_bitsILi8EEENSW_INS5_IJNSA_ILi8EEESF_EEENS5_IJSF_SB_EEEEEEEvNS4_8identityES13_S1D_vS1E_EENS_8epilogue10collective18CollectiveEpilogueINS1G_23Sm100TmaWarpSpecializedILi1ELi1ELi32ELb0ELb0EEEJSG_NS5_IJNSW_ISE_SB_EES1L_EEESH_SI_SH_SI_NS1G_6fusion15FusionCallbacksIS1K_NS1N_17LinearCombinationISH_fSH_fLNS_15FloatRoundStyleE2EEESG_S1M_JEEENS4_5SM1004TMEM4LOAD26SM100_TMEM_LOAD_16dp32b32xES13_NS14_INS15_ILi2ELi4ELi3EEES18_NSW_INS5_IJS19_SE_EEENS5_IJSE_SB_EEEEEEENS4_39AutoVectorizingCopyWithAssumedAlignmentILi128EEENS4_14SM90_TMA_STOREES21_S23_S23_EEEvvEEEEvNT_6ParamsE --------------------------
	.section	.nv.shared._ZN7cutlass13device_kernelINS_4gemm6kernel13GemmUniversalIN4cute5tupleIJiiiiEEENS1_10collective13CollectiveMmaINS1_35MainloopSm100TmaUmmaWarpSpecializedILi13ELi2ELi4ENS5_IJNS4_1CILi1EEESB_SB_EEEEENS5_IJNSA_ILi64EEESE_NSA_ILi128EEEEEENS_12float_e4m3_tENS5_IJlSB_lEEENS_12float_e5m2_tESI_NS4_8TiledMMAINS4_8MMA_AtomIJNS4_10MMA_TraitsINS4_19SM100_MMA_F8F6F4_SSEJSH_SJ_fSE_SE_NS4_17integral_constantINS4_4UMMA5MajorELSQ_0EEESR_NSO_INSP_7ScaleInELSS_0EEEST_EEEEEENS4_6LayoutISC_NS5_IJNSA_ILi0EEESX_SX_EEEEENS5_IJNS4_10UnderscoreES10_S10_EEEEENS4_13SM90_TMA_LOADENS4_14ComposedLayoutINS4_7SwizzleILi3ELi4ELi3EEENS4_18smem_ptr_flag_bitsILi8EEENSW_INS5_IJNSA_ILi8EEESF_EEENS5_IJSF_SB_EEEEEEEvNS4_8identityES13_S1D_vS1E_EENS_8epilogue10collective18CollectiveEpilogueINS1G_23Sm100TmaWarpSpecializedILi1ELi1ELi32ELb0ELb0EEEJSG_NS5_IJNSW_ISE_SB_EES1L_EEESH_SI_SH_SI_NS1G_6fusion15FusionCallbacksIS1K_NS1N_17LinearCombinationISH_fSH_fLNS_15FloatRoundStyleE2EEESG_S1M_JEEENS4_5SM1004TMEM4LOAD26SM100_TMEM_LOAD_16dp32b32xES13_NS14_INS15_ILi2ELi4ELi3EEES18_NSW_INS5_IJS19_SE_EEENS5_IJSE_SB_EEEEEEENS4_39AutoVectorizingCopyWithAssumedAlignmentILi128EEENS4_14SM90_TMA_STOREES21_S23_S23_EEEvvEEEEvNT_6ParamsE,"aw",@nobits
	.sectionflags	@""
	.align	16
	.zero		1024


//--------------------- .nv.shared.reserved.0     --------------------------
	.section	.nv.shared.reserved.0,"aw",@nobits
	.weak		__nv_reservedSMEM_offset_0_alias
	.size		__nv_reservedSMEM_offset_0_alias, 0, 64
	.other		__nv_reservedSMEM_offset_0_alias,@"STO_CUDA_RESERVED_SHARED STV_DEFAULT"
__nv_reservedSMEM_offset_0_alias:
	.zero		0
.nv.shared.reserved.0:
	.zero		64
	.weak		__nv_reservedSMEM_tcgen05_partition
	.type		__nv_reservedSMEM_tcgen05_partition,@object
	.size		__nv_reservedSMEM_tcgen05_partition,(.L_0 - __nv_reservedSMEM_tcgen05_partition)
__nv_reservedSMEM_tcgen05_partition:
	.zero		32
.L_0:


//--------------------- .nv.global                --------------------------
	.section	.nv.global,"aw",@nobits
.nv.global:
	.type		_ZN40_INTERNAL_4f30d6aa_4_k_cu_a712f1e8_328084cute1_E,@object
	.size		_ZN40_INTERNAL_4f30d6aa_4_k_cu_a712f1e8_328084cute1_E,(_ZN40_INTERNAL_4f30d6aa_4_k_cu_a712f1e8_328084cuda3std3__45__cpo6cbeginE - _ZN40_INTERNAL_4f30d6aa_4_k_cu_a712f1e8_328084cute1_E)
_ZN40_INTERNAL_4f30d6aa_4_k_cu_a712f1e8_328084cute1_E:
	.zero		1
	.type		_ZN40_INTERNAL_4f30d6aa_4_k_cu_a712f1e8_328084cuda3std3__45__cpo6cbeginE,@object
	.size		_ZN40_INTERNAL_4f30d6aa_4_k_cu_a712f1e8_328084cuda3std3__45__cpo6cbeginE,(_ZN40_INTERNAL_4f30d6aa_4_k_cu_a712f1e8_328084cuda3std3__48in_placeE - _ZN40_INTERNAL_4f30d6aa_4_k_cu_a712f1e8_328084cuda3std3__45__cpo6cbeginE)
_ZN40_INTERNAL_4f30d6aa_4_k_cu_a712f1e8_328084cuda3std3__45__cpo6cbeginE:
	.zero		1
	.type		_ZN40_INTERNAL_4f30d6aa_4_k_cu_a712f1e8_328084cuda3std3__48in_placeE,@object
	.size		_ZN40_INTERNAL_4f30d6aa_4_k_cu_a712f1e8_328084cuda3std3__48in_placeE,(_ZN40_INTERNAL_4f30d6aa_4_k_cu_a712f1e8_328084cuda3std6ranges3__45__cpo9iter_moveE - _ZN40_INTERNAL_4f30d6aa_4_k_cu_a712f1e8_328084cuda3std3__48in_placeE)
_ZN40_INTERNAL_4f30d6aa_4_k_cu_a712f1e8_328084cuda3std3__48in_placeE:
	.zero		1
	.type		_ZN40_INTERNAL_4f30d6aa_4_k_cu_a712f1e8_328084cuda3std6ranges3__45__cpo9iter_moveE,@object
	.size		_ZN40_INTERNAL_4f30d6aa_4_k_cu_a712f1e8_328084cuda3std6ranges3__45__cpo9iter_moveE,(_ZN40_INTERNAL_4f30d6aa_4_k_cu_a712f1e8_328084cuda3std3__45__cpo5beginE - _ZN40_INTERNAL_4f30d6aa_4_k_cu_a712f1e8_328084cuda3std6ranges3__45__cpo9iter_moveE)
_ZN40_INTERNAL_4f30d6aa_4_k_cu_a712f1e8_328084cuda3std6ranges3__45__cpo9iter_moveE:
	.zero		1
	.type		_ZN40_INTERNAL_4f30d6aa_4_k_cu_a712f1e8_328084cuda3std3__45__cpo5beginE,@object
	.size		_ZN40_INTERNAL_4f30d6aa_4_k_cu_a712f1e8_328084cuda3std3__45__cpo5beginE,(_ZN40_INTERNAL_4f30d6aa_4_k_cu_a712f1e8_328084cuda3std3__442_GLOBAL__N__4f30d6aa_4_k_cu_a712f1e8_328086ignoreE - _ZN40_INTERNAL_4f30d6aa_4_k_cu_a712f1e8_328084cuda3std3__45__cpo5beginE)
_ZN40_INTERNAL_4f30d6aa_4_k_cu_a712f1e8_328084cuda3std3__45__cpo5beginE:
	.zero		1
	.type		_ZN40_INTERNAL_4f30d6aa_4_k_cu_a712f1e8_328084cuda3std3__442_GLOBAL__N__4f30d6aa_4_k_cu_a712f1e8_328086ignoreE,@object
	.size		_ZN40_INTERNAL_4f30d6aa_4_k_cu_a712f1e8_328084cuda3std3__442_GLOBAL__N__4f30d6aa_4_k_cu_a712f1e8_328086ignoreE,(_ZN40_INTERNAL_4f30d6aa_4_k_cu_a712f1e8_328084cute7productE - _ZN40_INTERNAL_4f30d6aa_4_k_cu_a712f1e8_328084cuda3std3__442_GLOBAL__N__4f30d6aa_4_k_cu_a712f1e8_328086ignoreE)
_ZN40_INTERNAL_4f30d6aa_4_k_cu_a712f1e8_328084cuda3std3__442_GLOBAL__N__4f30d6aa_4_k_cu_a712f1e8_328086ignoreE:
	.zero		1
	.type		_ZN40_INTERNAL_4f30d6aa_4_k_cu_a712f1e8_328084cute7productE,@object
	.size		_ZN40_INTERNAL_4f30d6aa_4_k_cu_a712f1e8_328084cute7productE,(_ZN40_INTERNAL_4f30d6aa_4_k_cu_a712f1e8_328084cuda3std3__45__cpo3endE - _ZN40_INTERNAL_4f30d6aa_4_k_cu_a712f1e8_328084cute7productE)
_ZN40_INTERNAL_4f30d6aa_4_k_cu_a712f1e8_328084cute7productE:
	.zero		1
	.type		_ZN40_INTERNAL_4f30d6aa_4_k_cu_a712f1e8_328084cuda3std3__45__cpo3endE,@object
	.size		_ZN40_INTERNAL_4f30d6aa_4_k_cu_a712f1e8_328084cuda3std3__45__cpo3endE,(_ZN40_INTERNAL_4f30d6aa_4_k_cu_a712f1e8_328084cuda3std3__419piecewise_constructE - _ZN40_INTERNAL_4f30d6aa_4_k_cu_a712f1e8_328084cuda3std3__45__cpo3endE)
_ZN40_INTERNAL_4f30d6aa_4_k_cu_a712f1e8_328084cuda3std3__45__cpo3endE:
	.zero		1
	.type		_ZN40_INTERNAL_4f30d6aa_4_k_cu_a712f1e8_328084cuda3std3__419piecewise_constructE,@object
	.size		_ZN40_INTERNAL_4f30d6aa_4_k_cu_a712f1e8_328084cuda3std3__419piecewise_constructE,(_ZN40_INTERNAL_4f30d6aa_4_k_cu_a712f1e8_328084cuda3std3__45__cpo4cendE - _ZN40_INTERNAL_4f30d6aa_4_k_cu_a712f1e8_328084cuda3std3__419piecewise_constructE)
_ZN40_INTERNAL_4f30d6aa_4_k_cu_a712f1e8_328084cuda3std3__419piecewise_constructE:
	.zero		1
	.type		_ZN40_INTERNAL_4f30d6aa_4_k_cu_a712f1e8_328084cuda3std3__45__cpo4cendE,@object
	.size		_ZN40_INTERNAL_4f30d6aa_4_k_cu_a712f1e8_328084cuda3std3__45__cpo4cendE,(_ZN40_INTERNAL_4f30d6aa_4_k_cu_a712f1e8_328084cuda3std6ranges3__45__cpo4swapE - _ZN40_INTERNAL_4f30d6aa_4_k_cu_a712f1e8_328084cuda3std3__45__cpo4cendE)
_ZN40_INTERNAL_4f30d6aa_4_k_cu_a712f1e8_328084cuda3std3__45__cpo4cendE:
	.zero		1
	.type		_ZN40_INTERNAL_4f30d6aa_4_k_cu_a712f1e8_328084cuda3std6ranges3__45__cpo4swapE,@object
	.size		_ZN40_INTERNAL_4f30d6aa_4_k_cu_a712f1e8_328084cuda3std6ranges3__45__cpo4swapE,(.L_10 - _ZN40_INTERNAL_4f30d6aa_4_k_cu_a712f1e8_328084cuda3std6ranges3__45__cpo4swapE)
_ZN40_INTERNAL_4f30d6aa_4_k_cu_a712f1e8_328084cuda3std6ranges3__45__cpo4swapE:
	.zero		1
.L_10:


//--------------------- .nv.constant0._ZN7cutlass13device_kernelINS_4gemm6kernel13GemmUniversalIN4cute5tupleIJiiiiEEENS1_10collective13CollectiveMmaINS1_35MainloopSm100TmaUmmaWarpSpecializedILi13ELi2ELi4ENS5_IJNS4_1CILi1EEESB_SB_EEEEENS5_IJNSA_ILi64EEESE_NSA_ILi128EEEEEENS_12float_e4m3_tENS5_IJlSB_lEEENS_12float_e5m2_tESI_NS4_8TiledMMAINS4_8MMA_AtomIJNS4_10MMA_TraitsINS4_19SM100_MMA_F8F6F4_SSEJSH_SJ_fSE_SE_NS4_17integral_constantINS4_4UMMA5MajorELSQ_0EEESR_NSO_INSP_7ScaleInELSS_0EEEST_EEEEEENS4_6LayoutISC_NS5_IJNSA_ILi0EEESX_SX_EEEEENS5_IJNS4_10UnderscoreES10_S10_EEEEENS4_13SM90_TMA_LOADENS4_14ComposedLayoutINS4_7SwizzleILi3ELi4ELi3EEENS4_18smem_ptr_flag_bitsILi8EEENSW_INS5_IJNSA_ILi8EEESF_EEENS5_IJSF_SB_EEEEEEEvNS4_8identityES13_S1D_vS1E_EENS_8epilogue10collective18CollectiveEpilogueINS1G_23Sm100TmaWarpSpecializedILi1ELi1ELi32ELb0ELb0EEEJSG_NS5_IJNSW_ISE_SB_EES1L_EEESH_SI_SH_SI_NS1G_6fusion15FusionCallbacksIS1K_NS1N_17LinearCombinationISH_fSH_fLNS_15FloatRoundStyleE2EEESG_S1M_JEEENS4_5SM1004TMEM4LOAD26SM100_TMEM_LOAD_16dp32b32xES13_NS14_INS15_ILi2ELi4ELi3EEES18_NSW_INS5_IJS19_SE_EEENS5_IJSE_SB_EEEEEEENS4_39AutoVectorizingCopyWithAssumedAlignmentILi128EEENS4_14SM90_TMA_STOREES21_S23_S23_EEEvvEEEEvNT_6ParamsE --------------------------
	.section	.nv.constant0._ZN7cutlass13device_kernelINS_4gemm6kernel13GemmUniversalIN4cute5tupleIJiiiiEEENS1_10collective13CollectiveMmaINS1_35MainloopSm100TmaUmmaWarpSpecializedILi13ELi2ELi4ENS5_IJNS4_1CILi1EEESB_SB_EEEEENS5_IJNSA_ILi64EEESE_NSA_ILi128EEEEEENS_12float_e4m3_tENS5_IJlSB_lEEENS_12float_e5m2_tESI_NS4_8TiledMMAINS4_8MMA_AtomIJNS4_10MMA_TraitsINS4_19SM100_MMA_F8F6F4_SSEJSH_SJ_fSE_SE_NS4_17integral_constantINS4_4UMMA5MajorELSQ_0EEESR_NSO_INSP_7ScaleInELSS_0EEEST_EEEEEENS4_6LayoutISC_NS5_IJNSA_ILi0EEESX_SX_EEEEENS5_IJNS4_10UnderscoreES10_S10_EEEEENS4_13SM90_TMA_LOADENS4_14ComposedLayoutINS4_7SwizzleILi3ELi4ELi3EEENS4_18smem_ptr_flag_bitsILi8EEENSW_INS5_IJNSA_ILi8EEESF_EEENS5_IJSF_SB_EEEEEEEvNS4_8identityES13_S1D_vS1E_EENS_8epilogue10collective18CollectiveEpilogueINS1G_23Sm100TmaWarpSpecializedILi1ELi1ELi32ELb0ELb0EEEJSG_NS5_IJNSW_ISE_SB_EES1L_EEESH_SI_SH_SI_NS1G_6fusion15FusionCallbacksIS1K_NS1N_17LinearCombinationISH_fSH_fLNS_15FloatRoundStyleE2EEESG_S1M_JEEENS4_5SM1004TMEM4LOAD26SM100_TMEM_LOAD_16dp32b32xES13_NS14_INS15_ILi2ELi4ELi3EEES18_NSW_INS5_IJS19_SE_EEENS5_IJSE_SB_EEEEEEENS4_39AutoVectorizingCopyWithAssumedAlignmentILi128EEENS4_14SM90_TMA_STOREES21_S23_S23_EEEvvEEEEvNT_6ParamsE,"a",@progbits
	.sectionflags	@""
	.align	4
.nv.constant0._ZN7cutlass13device_kernelINS_4gemm6kernel13GemmUniversalIN4cute5tupleIJiiiiEEENS1_10collective13CollectiveMmaINS1_35MainloopSm100TmaUmmaWarpSpecializedILi13ELi2ELi4ENS5_IJNS4_1CILi1EEESB_SB_EEEEENS5_IJNSA_ILi64EEESE_NSA_ILi128EEEEEENS_12float_e4m3_tENS5_IJlSB_lEEENS_12float_e5m2_tESI_NS4_8TiledMMAINS4_8MMA_AtomIJNS4_10MMA_TraitsINS4_19SM100_MMA_F8F6F4_SSEJSH_SJ_fSE_SE_NS4_17integral_constantINS4_4UMMA5MajorELSQ_0EEESR_NSO_INSP_7ScaleInELSS_0EEEST_EEEEEENS4_6LayoutISC_NS5_IJNSA_ILi0EEESX_SX_EEEEENS5_IJNS4_10UnderscoreES10_S10_EEEEENS4_13SM90_TMA_LOADENS4_14ComposedLayoutINS4_7SwizzleILi3ELi4ELi3EEENS4_18smem_ptr_flag_bitsILi8EEENSW_INS5_IJNSA_ILi8EEESF_EEENS5_IJSF_SB_EEEEEEEvNS4_8identityES13_S1D_vS1E_EENS_8epilogue10collective18CollectiveEpilogueINS1G_23Sm100TmaWarpSpecializedILi1ELi1ELi32ELb0ELb0EEEJSG_NS5_IJNSW_ISE_SB_EES1L_EEESH_SI_SH_SI_NS1G_6fusion15FusionCallbacksIS1K_NS1N_17LinearCombinationISH_fSH_fLNS_15FloatRoundStyleE2EEESG_S1M_JEEENS4_5SM1004TMEM4LOAD26SM100_TMEM_LOAD_16dp32b32xES13_NS14_INS15_ILi2ELi4ELi3EEES18_NSW_INS5_IJS19_SE_EEENS5_IJSE_SB_EEEEEEENS4_39AutoVectorizingCopyWithAssumedAlignmentILi128EEENS4_14SM90_TMA_STOREES21_S23_S23_EEEvvEEEEvNT_6ParamsE:
	.zero		2944


//--------------------- SYMBOLS --------------------------

	.type		.nv.reservedSmem.offset0,@object
	.size		.nv.reservedSmem.offset0,0x4
	.type		.nv.reservedSmem.cap,@object
	.size		.nv.reservedSmem.cap,0x4
	.type		__assertfail,@function
